	.target	sm_90a

	.elftype	@"ET_EXEC"


//--------------------- .note.nv.tkinfo           --------------------------
	.section	.note.nv.tkinfo,"",@"SHT_NOTE"
	.sectionflags	@"SHF_NOTE_NV_TKINFO"
	.tkinfo
        /*0018*/ 	.word	0x00000002
        /*0030*/ 	.string	""
        /*0030*/ 	.string	"ptxas"
        /*0030*/ 	.string	"Cuda compilation tools, release 13.0, V13.0.88"
        /*0030*/ 	.string	"Build cuda_13.0.r13.0/compiler.36424714_0"
        /*0030*/ 	.string	"-arch sm_90a -m 64 "



//--------------------- .note.nv.cuinfo           --------------------------
	.section	.note.nv.cuinfo,"",@"SHT_NOTE"
	.sectionflags	@"SHF_NOTE_NV_CUINFO"
        /*0018*/ 	.short	0x0002
        /*001a*/ 	.short	0x005a
        /*001c*/ 	.short	0x0082
	.zero		2


//--------------------- .nv.info                  --------------------------
	.section	.nv.info,"",@"SHT_CUDA_INFO"
	.align	4


	//----- nvinfo : EIATTR_REGCOUNT
	.align		4
        /*0000*/ 	.byte	0x04, 0x2f
        /*0002*/ 	.short	(.L_15 - .L_14)
	.align		4
.L_14:
        /*0004*/ 	.word	index@(_ZN7cutlass13device_kernelINS_4gemm6kernel13GemmUniversalIN4cute5tupleIJiiiiEEENS1_10collective13CollectiveMmaINS1_34MainloopSm90TmaGmmaWarpSpecializedILi2ENS5_IJNS4_1CILi1EEESB_SB_EEENS1_35KernelTmaWarpSpecializedCooperativeEEENS5_IJNSA_ILi256EEENSA_ILi64EEENSA_ILi128EEEEEENS_6half_tENS5_IJSB_llEEESJ_SK_NS4_8TiledMMAINS4_8MMA_AtomIJNS4_4SM904GMMA25MMA_64x64x16_F32F16F16_SSILNSO_5MajorE1ELSQ_1ELNSO_7ScaleInE1ELSR_1EEEEEENS4_6LayoutINS5_IJNSA_ILi2EEESB_SB_EEENS5_IJSB_NSA_ILi0EEESX_EEEEENS5_IJNS4_10UnderscoreES10_S10_EEEEENS4_13SM90_TMA_LOADENS4_14ComposedLayoutINS4_7SwizzleILi3ELi4ELi3EEENS4_18smem_ptr_flag_bitsILi16EEENSU_INS5_IJSG_NSA_ILi8EEEEEENS5_IJSB_SG_EEEEEEEvNS4_8identityES13_S1D_vS1E_EENS_8epilogue10collective6detail29Sm90TmaWarpSpecializedAdapterINS1H_15DefaultEpilogueISJ_NS5_IJlSB_lEEES1L_NS1G_6thread17LinearCombinationISJ_Li1EffLNS1M_9ScaleType4KindE0ELNS_15FloatRoundStyleE2ESJ_EENS1_15EpilogueDefaultEEEEEvvEEEEvNT_6ParamsE)
        /*0008*/ 	.word	0x000000a8


	//----- nvinfo : EIATTR_FRAME_SIZE
	.align		4
.L_15:
        /*000c*/ 	.byte	0x04, 0x11
        /*000e*/ 	.short	(.L_17 - .L_16)
	.align		4
.L_16:
        /*0010*/ 	.word	index@(_ZN7cutlass13device_kernelINS_4gemm6kernel13GemmUniversalIN4cute5tupleIJiiiiEEENS1_10collective13CollectiveMmaINS1_34MainloopSm90TmaGmmaWarpSpecializedILi2ENS5_IJNS4_1CILi1EEESB_SB_EEENS1_35KernelTmaWarpSpecializedCooperativeEEENS5_IJNSA_ILi256EEENSA_ILi64EEENSA_ILi128EEEEEENS_6half_tENS5_IJSB_llEEESJ_SK_NS4_8TiledMMAINS4_8MMA_AtomIJNS4_4SM904GMMA25MMA_64x64x16_F32F16F16_SSILNSO_5MajorE1ELSQ_1ELNSO_7ScaleInE1ELSR_1EEEEEENS4_6LayoutINS5_IJNSA_ILi2EEESB_SB_EEENS5_IJSB_NSA_ILi0EEESX_EEEEENS5_IJNS4_10UnderscoreES10_S10_EEEEENS4_13SM90_TMA_LOADENS4_14ComposedLayoutINS4_7SwizzleILi3ELi4ELi3EEENS4_18smem_ptr_flag_bitsILi16EEENSU_INS5_IJSG_NSA_ILi8EEEEEENS5_IJSB_SG_EEEEEEEvNS4_8identityES13_S1D_vS1E_EENS_8epilogue10collective6detail29Sm90TmaWarpSpecializedAdapterINS1H_15DefaultEpilogueISJ_NS5_IJlSB_lEEES1L_NS1G_6thread17LinearCombinationISJ_Li1EffLNS1M_9ScaleType4KindE0ELNS_15FloatRoundStyleE2ESJ_EENS1_15EpilogueDefaultEEEEEvvEEEEvNT_6ParamsE)
        /*0014*/ 	.word	0x00000000


	//----- nvinfo : EIATTR_MIN_STACK_SIZE
	.align		4
.L_17:
        /*0018*/ 	.byte	0x04, 0x12
        /*001a*/ 	.short	(.L_19 - .L_18)
	.align		4
.L_18:
        /*001c*/ 	.word	index@(_ZN7cutlass13device_kernelINS_4gemm6kernel13GemmUniversalIN4cute5tupleIJiiiiEEENS1_10collective13CollectiveMmaINS1_34MainloopSm90TmaGmmaWarpSpecializedILi2ENS5_IJNS4_1CILi1EEESB_SB_EEENS1_35KernelTmaWarpSpecializedCooperativeEEENS5_IJNSA_ILi256EEENSA_ILi64EEENSA_ILi128EEEEEENS_6half_tENS5_IJSB_llEEESJ_SK_NS4_8TiledMMAINS4_8MMA_AtomIJNS4_4SM904GMMA25MMA_64x64x16_F32F16F16_SSILNSO_5MajorE1ELSQ_1ELNSO_7ScaleInE1ELSR_1EEEEEENS4_6LayoutINS5_IJNSA_ILi2EEESB_SB_EEENS5_IJSB_NSA_ILi0EEESX_EEEEENS5_IJNS4_10UnderscoreES10_S10_EEEEENS4_13SM90_TMA_LOADENS4_14ComposedLayoutINS4_7SwizzleILi3ELi4ELi3EEENS4_18smem_ptr_flag_bitsILi16EEENSU_INS5_IJSG_NSA_ILi8EEEEEENS5_IJSB_SG_EEEEEEEvNS4_8identityES13_S1D_vS1E_EENS_8epilogue10collective6detail29Sm90TmaWarpSpecializedAdapterINS1H_15DefaultEpilogueISJ_NS5_IJlSB_lEEES1L_NS1G_6thread17LinearCombinationISJ_Li1EffLNS1M_9ScaleType4KindE0ELNS_15FloatRoundStyleE2ESJ_EENS1_15EpilogueDefaultEEEEEvvEEEEvNT_6ParamsE)
        /*0020*/ 	.word	0x00000000
.L_19:


//--------------------- .nv.compat                --------------------------
	.section	.nv.compat,"",@"SHT_CUDA_COMPAT_INFO"
	.align	4
        /*0000*/ 	.byte	0x02, 0x09, 0x01, 0x00, 0x02, 0x02, 0x04, 0x00, 0x02, 0x05, 0x05, 0x00, 0x03, 0x07, 0x01, 0x01
        /*0010*/ 	.byte	0x02, 0x03, 0x01, 0x00, 0x02, 0x06, 0x01, 0x00, 0x04, 0x0b, 0x08, 0x00, 0x00, 0x00, 0x00, 0x00
        /*0020*/ 	.byte	0x00, 0x00, 0x00, 0x00


//--------------------- .nv.info._ZN7cutlass13device_kernelINS_4gemm6kernel13GemmUniversalIN4cute5tupleIJiiiiEEENS1_10collective13CollectiveMmaINS1_34MainloopSm90TmaGmmaWarpSpecializedILi2ENS5_IJNS4_1CILi1EEESB_SB_EEENS1_35KernelTmaWarpSpecializedCooperativeEEENS5_IJNSA_ILi256EEENSA_ILi64EEENSA_ILi128EEEEEENS_6half_tENS5_IJSB_llEEESJ_SK_NS4_8TiledMMAINS4_8MMA_AtomIJNS4_4SM904GMMA25MMA_64x64x16_F32F16F16_SSILNSO_5MajorE1ELSQ_1ELNSO_7ScaleInE1ELSR_1EEEEEENS4_6LayoutINS5_IJNSA_ILi2EEESB_SB_EEENS5_IJSB_NSA_ILi0EEESX_EEEEENS5_IJNS4_10UnderscoreES10_S10_EEEEENS4_13SM90_TMA_LOADENS4_14ComposedLayoutINS4_7SwizzleILi3ELi4ELi3EEENS4_18smem_ptr_flag_bitsILi16EEENSU_INS5_IJSG_NSA_ILi8EEEEEENS5_IJSB_SG_EEEEEEEvNS4_8identityES13_S1D_vS1E_EENS_8epilogue10collective6detail29Sm90TmaWarpSpecializedAdapterINS1H_15DefaultEpilogueISJ_NS5_IJlSB_lEEES1L_NS1G_6thread17LinearCombinationISJ_Li1EffLNS1M_9ScaleType4KindE0ELNS_15FloatRoundStyleE2ESJ_EENS1_15EpilogueDefaultEEEEEvvEEEEvNT_6ParamsE --------------------------
	.section	.nv.info._ZN7cutlass13device_kernelINS_4gemm6kernel13GemmUniversalIN4cute5tupleIJiiiiEEENS1_10collective13CollectiveMmaINS1_34MainloopSm90TmaGmmaWarpSpecializedILi2ENS5_IJNS4_1CILi1EEESB_SB_EEENS1_35KernelTmaWarpSpecializedCooperativeEEENS5_IJNSA_ILi256EEENSA_ILi64EEENSA_ILi128EEEEEENS_6half_tENS5_IJSB_llEEESJ_SK_NS4_8TiledMMAINS4_8MMA_AtomIJNS4_4SM904GMMA25MMA_64x64x16_F32F16F16_SSILNSO_5MajorE1ELSQ_1ELNSO_7ScaleInE1ELSR_1EEEEEENS4_6LayoutINS5_IJNSA_ILi2EEESB_SB_EEENS5_IJSB_NSA_ILi0EEESX_EEEEENS5_IJNS4_10UnderscoreES10_S10_EEEEENS4_13SM90_TMA_LOADENS4_14ComposedLayoutINS4_7SwizzleILi3ELi4ELi3EEENS4_18smem_ptr_flag_bitsILi16EEENSU_INS5_IJSG_NSA_ILi8EEEEEENS5_IJSB_SG_EEEEEEEvNS4_8identityES13_S1D_vS1E_EENS_8epilogue10collective6detail29Sm90TmaWarpSpecializedAdapterINS1H_15DefaultEpilogueISJ_NS5_IJlSB_lEEES1L_NS1G_6thread17LinearCombinationISJ_Li1EffLNS1M_9ScaleType4KindE0ELNS_15FloatRoundStyleE2ESJ_EENS1_15EpilogueDefaultEEEEEvvEEEEvNT_6ParamsE,"",@"SHT_CUDA_INFO"
	.sectionflags	@""
	.align	4


	//----- nvinfo : EIATTR_CUDA_API_VERSION
	.align		4
        /*0000*/ 	.byte	0x04, 0x37
        /*0002*/ 	.short	(.L_21 - .L_20)
.L_20:
        /*0004*/ 	.word	0x00000082


	//----- nvinfo : EIATTR_KPARAM_INFO
	.align		4
.L_21:
        /*0008*/ 	.byte	0x04, 0x17
        /*000a*/ 	.short	(.L_23 - .L_22)
.L_22:
        /*000c*/ 	.word	0x00000000
        /*0010*/ 	.short	0x0000
        /*0012*/ 	.short	0x0070
        /*0014*/ 	.byte	0x00, 0xf0, 0x01, 0x10


	//----- nvinfo : EIATTR_SPARSE_MMA_MASK
	.align		4
.L_23:
        /*0018*/ 	.byte	0x03, 0x50
        /*001a*/ 	.short	0x0000


	//----- nvinfo : EIATTR_MAXREG_COUNT
	.align		4
        /*001c*/ 	.byte	0x03, 0x1b
        /*001e*/ 	.short	0x00a8


	//----- nvinfo : EIATTR_NUM_BARRIERS
	.align		4
        /*0020*/ 	.byte	0x02, 0x4c
        /*0022*/ 	.byte	0x01
	.zero		1


	//----- nvinfo : EIATTR_EXTERNS
	.align		4
        /*0024*/ 	.byte	0x04, 0x0f
        /*0026*/ 	.short	(.L_25 - .L_24)


	//   ....[0]....
	.align		4
.L_24:
        /*0028*/ 	.word	index@(__assertfail)


	//----- nvinfo : EIATTR_MERCURY_ISA_VERSION
	.align		4
.L_25:
        /*002c*/ 	.byte	0x03, 0x5f
        /*002e*/ 	.short	0x0101


	//----- nvinfo : EIATTR_INT_WARP_WIDE_INSTR_OFFSETS
	.align		4
        /*0030*/ 	.byte	0x04, 0x31
        /*0032*/ 	.short	(.L_27 - .L_26)


	//   ....[0]....
.L_26:
        /*0034*/ 	.word	0x00000370


	//   ....[1]....
        /*0038*/ 	.word	0x00000380


	//   ....[2]....
        /*003c*/ 	.word	0x000004b0


	//----- nvinfo : EIATTR_COOP_GROUP_MASK_REGIDS
	.align		4
.L_27:
        /*0040*/ 	.byte	0x04, 0x29
        /*0042*/ 	.short	(.L_29 - .L_28)


	//   ....[0]....
.L_28:
        /*0044*/ 	.word	0xffffffff


	//   ....[1]....
        /*0048*/ 	.word	0xffffffff


	//   ....[2]....
        /*004c*/ 	.word	0xffffffff


	//   ....[3]....
        /*0050*/ 	.word	0xffffffff


	//   ....[4]....
        /*0054*/ 	.word	0xffffffff


	//----- nvinfo : EIATTR_COOP_GROUP_INSTR_OFFSETS
	.align		4
.L_29:
        /*0058*/ 	.byte	0x04, 0x28
        /*005a*/ 	.short	(.L_31 - .L_30)


	//   ....[0]....
.L_30:
        /*005c*/ 	.word	0x00000060


	//   ....[1]....
        /*0060*/ 	.word	0x00000070


	//   ....[2]....
        /*0064*/ 	.word	0x00000130


	//   ....[3]....
        /*0068*/ 	.word	0x00000280


	//   ....[4]....
        /*006c*/ 	.word	0x000011c0


	//----- nvinfo : EIATTR_REG_RECONFIG
	.align		4
.L_31:
        /*0070*/ 	.byte	0x01, 0x54
	.zero		2


	//----- nvinfo : EIATTR_SYSCALL_OFFSETS
	.align		4
        /*0074*/ 	.byte	0x04, 0x46
        /*0076*/ 	.short	(.L_33 - .L_32)


	//   ....[0]....
.L_32:
        /*0078*/ 	.word	0x000013a0


	//----- nvinfo : EIATTR_MBARRIER_INSTR_OFFSETS
	.align		4
.L_33:
        /*007c*/ 	.byte	0x04, 0x39
        /*007e*/ 	.short	(.L_35 - .L_34)


	//   ....[0]....
.L_34:
        /*0080*/ 	.word	0x00000230
        /*0084*/ 	.word	0x000000ff
        /*0088*/ 	.word	0x00000000
        /*008c*/ 	.short	0x0100
        /*008e*/ 	.byte	0x08
	.zero		1


	//   ....[1]....
        /*0090*/ 	.word	0x00000240
        /*0094*/ 	.word	0x000000ff
        /*0098*/ 	.word	0x00000010
        /*009c*/ 	.short	0x0100
        /*009e*/ 	.byte	0x08
	.zero		1


	//   ....[2]....
        /*00a0*/ 	.word	0x00000250
        /*00a4*/ 	.word	0x000000ff
        /*00a8*/ 	.word	0x00000008
        /*00ac*/ 	.short	0x0100
        /*00ae*/ 	.byte	0x08
	.zero		1


	//   ....[3]....
        /*00b0*/ 	.word	0x00000260
        /*00b4*/ 	.word	0x000000ff
        /*00b8*/ 	.word	0x00000018
        /*00bc*/ 	.short	0x0100
        /*00be*/ 	.byte	0x08
	.zero		1


	//   ....[4]....
        /*00c0*/ 	.word	0x00000530
        /*00c4*/ 	.word	0x000000ff
        /*00c8*/ 	.word	0x00000030
        /*00cc*/ 	.short	0x0100
        /*00ce*/ 	.byte	0x08
	.zero		1


	//   ....[5]....
        /*00d0*/ 	.word	0x00000590
        /*00d4*/ 	.word	0x000000ff
        /*00d8*/ 	.word	0x00000038
        /*00dc*/ 	.short	0x0100
        /*00de*/ 	.byte	0x08
	.zero		1


	//   ....[6]....
        /*00e0*/ 	.word	0x00001420
        /*00e4*/ 	.word	0x00000003
        /*00e8*/ 	.word	0x00000000
        /*00ec*/ 	.short	0x010a
        /*00ee*/ 	.byte	0x3f
	.zero		1


	//   ....[7]....
        /*00f0*/ 	.word	0x00001480
        /*00f4*/ 	.word	0x00000003
        /*00f8*/ 	.word	0x00000000
        /*00fc*/ 	.short	0x010a
        /*00fe*/ 	.byte	0x3f
	.zero		1


	//   ....[8]....
        /*0100*/ 	.word	0x00001ca0
        /*0104*/ 	.word	0x000000ff
        /*0108*/ 	.word	0x00000000
        /*010c*/ 	.short	0x010a
        /*010e*/ 	.byte	0x04
	.zero		1


	//   ....[9]....
        /*0110*/ 	.word	0x00001ce0
        /*0114*/ 	.word	0x000000ff
        /*0118*/ 	.word	0x00000000
        /*011c*/ 	.short	0x010a
        /*011e*/ 	.byte	0x04
	.zero		1


	//   ....[10]....
        /*0120*/ 	.word	0x00002400
        /*0124*/ 	.word	0x000000ff
        /*0128*/ 	.word	0x00000000
        /*012c*/ 	.short	0x0101
        /*012e*/ 	.byte	0x0a
	.zero		1


	//   ....[11]....
        /*0130*/ 	.word	0x000025c0
        /*0134*/ 	.word	0x000000ff
        /*0138*/ 	.word	0x00000000
        /*013c*/ 	.short	0x0101
        /*013e*/ 	.byte	0x04
	.zero		1


	//   ....[12]....
        /*0140*/ 	.word	0x00008340
        /*0144*/ 	.word	0x0000000e
        /*0148*/ 	.word	0x00000010
        /*014c*/ 	.short	0x010a
        /*014e*/ 	.byte	0x3f
	.zero		1


	//   ....[13]....
        /*0150*/ 	.word	0x000087e0
        /*0154*/ 	.word	0x00000005
        /*0158*/ 	.word	0x00000038
        /*015c*/ 	.short	0x0101
        /*015e*/ 	.byte	0x3f
	.zero		1


	//   ....[14]....
        /*0160*/ 	.word	0x00008ef0
        /*0164*/ 	.word	0x00000007
        /*0168*/ 	.word	0x00000000
        /*016c*/ 	.short	0x010a
        /*016e*/ 	.byte	0x3f
	.zero		1


	//   ....[15]....
        /*0170*/ 	.word	0x00008f70
        /*0174*/ 	.word	0x00000003
        /*0178*/ 	.word	0x00000000
        /*017c*/ 	.short	0x010a
        /*017e*/ 	.byte	0x3f
	.zero		1


	//   ....[16]....
        /*0180*/ 	.word	0x00008fd0
        /*0184*/ 	.word	0x00000003
        /*0188*/ 	.word	0x00000000
        /*018c*/ 	.short	0x010a
        /*018e*/ 	.byte	0x3f
	.zero		1


	//   ....[17]....
        /*0190*/ 	.word	0x00009030
        /*0194*/ 	.word	0x00000004
        /*0198*/ 	.word	0x00000000
        /*019c*/ 	.short	0x010a
        /*019e*/ 	.byte	0x3f
	.zero		1


	//   ....[18]....
        /*01a0*/ 	.word	0x00009100
        /*01a4*/ 	.word	0x0000000e
        /*01a8*/ 	.word	0x00000010
        /*01ac*/ 	.short	0x010a
        /*01ae*/ 	.byte	0x3f
	.zero		1


	//   ....[19]....
        /*01b0*/ 	.word	0x000091d0
        /*01b4*/ 	.word	0x00000007
        /*01b8*/ 	.word	0x00000000
        /*01bc*/ 	.short	0x010a
        /*01be*/ 	.byte	0x3f
	.zero		1


	//----- nvinfo : EIATTR_NUM_MBARRIERS
	.align		4
.L_35:
        /*01c0*/ 	.byte	0x03, 0x38
        /*01c2*/ 	.short	0x0006


	//----- nvinfo : EIATTR_EXIT_INSTR_OFFSETS
	.align		4
        /*01c4*/ 	.byte	0x04, 0x1c
        /*01c6*/ 	.short	(.L_37 - .L_36)


	//   ....[0]....
.L_36:
        /*01c8*/ 	.word	0x00000630


	//   ....[1]....
        /*01cc*/ 	.word	0x00000f00


	//   ....[2]....
        /*01d0*/ 	.word	0x000079e0


	//   ....[3]....
        /*01d4*/ 	.word	0x00008010


	//   ....[4]....
        /*01d8*/ 	.word	0x00008fc0


	//----- nvinfo : EIATTR_MAX_THREADS
	.align		4
.L_37:
        /*01dc*/ 	.byte	0x04, 0x05
        /*01de*/ 	.short	(.L_39 - .L_38)
.L_38:
        /*01e0*/ 	.word	0x00000180
        /*01e4*/ 	.word	0x00000001
        /*01e8*/ 	.word	0x00000001


	//----- nvinfo : EIATTR_CRS_STACK_SIZE
	.align		4
.L_39:
        /*01ec*/ 	.byte	0x04, 0x1e
        /*01ee*/ 	.short	(.L_41 - .L_40)
.L_40:
        /*01f0*/ 	.word	0x00000000


	//----- nvinfo : EIATTR_CBANK_PARAM_SIZE
	.align		4
.L_41:
        /*01f4*/ 	.byte	0x03, 0x19
        /*01f6*/ 	.short	0x0470


	//----- nvinfo : EIATTR_PARAM_CBANK
	.align		4
        /*01f8*/ 	.byte	0x04, 0x0a
        /*01fa*/ 	.short	(.L_43 - .L_42)
	.align		4
.L_42:
        /*01fc*/ 	.word	index@(.nv.constant0._ZN7cutlass13device_kernelINS_4gemm6kernel13GemmUniversalIN4cute5tupleIJiiiiEEENS1_10collective13CollectiveMmaINS1_34MainloopSm90TmaGmmaWarpSpecializedILi2ENS5_IJNS4_1CILi1EEESB_SB_EEENS1_35KernelTmaWarpSpecializedCooperativeEEENS5_IJNSA_ILi256EEENSA_ILi64EEENSA_ILi128EEEEEENS_6half_tENS5_IJSB_llEEESJ_SK_NS4_8TiledMMAINS4_8MMA_AtomIJNS4_4SM904GMMA25MMA_64x64x16_F32F16F16_SSILNSO_5MajorE1ELSQ_1ELNSO_7ScaleInE1ELSR_1EEEEEENS4_6LayoutINS5_IJNSA_ILi2EEESB_SB_EEENS5_IJSB_NSA_ILi0EEESX_EEEEENS5_IJNS4_10UnderscoreES10_S10_EEEEENS4_13SM90_TMA_LOADENS4_14ComposedLayoutINS4_7SwizzleILi3ELi4ELi3EEENS4_18smem_ptr_flag_bitsILi16EEENSU_INS5_IJSG_NSA_ILi8EEEEEENS5_IJSB_SG_EEEEEEEvNS4_8identityES13_S1D_vS1E_EENS_8epilogue10collective6detail29Sm90TmaWarpSpecializedAdapterINS1H_15DefaultEpilogueISJ_NS5_IJlSB_lEEES1L_NS1G_6thread17LinearCombinationISJ_Li1EffLNS1M_9ScaleType4KindE0ELNS_15FloatRoundStyleE2ESJ_EENS1_15EpilogueDefaultEEEEEvvEEEEvNT_6ParamsE)
        /*0200*/ 	.short	0x0210
        /*0202*/ 	.short	0x0470


	//----- nvinfo : EIATTR_SW_WAR
	.align		4
.L_43:
        /*0204*/ 	.byte	0x04, 0x36
        /*0206*/ 	.short	(.L_45 - .L_44)
.L_44:
        /*0208*/ 	.word	0x00000008
.L_45:


//--------------------- .nv.callgraph             --------------------------
	.section	.nv.callgraph,"",@"SHT_CUDA_CALLGRAPH"
	.align	4
	.sectionentsize	8
	.align		4
        /*0000*/ 	.word	0x00000000
	.align		4
        /*0004*/ 	.word	0xffffffff
	.align		4
        /*0008*/ 	.word	index@(_ZN7cutlass13device_kernelINS_4gemm6kernel13GemmUniversalIN4cute5tupleIJiiiiEEENS1_10collective13CollectiveMmaINS1_34MainloopSm90TmaGmmaWarpSpecializedILi2ENS5_IJNS4_1CILi1EEESB_SB_EEENS1_35KernelTmaWarpSpecializedCooperativeEEENS5_IJNSA_ILi256EEENSA_ILi64EEENSA_ILi128EEEEEENS_6half_tENS5_IJSB_llEEESJ_SK_NS4_8TiledMMAINS4_8MMA_AtomIJNS4_4SM904GMMA25MMA_64x64x16_F32F16F16_SSILNSO_5MajorE1ELSQ_1ELNSO_7ScaleInE1ELSR_1EEEEEENS4_6LayoutINS5_IJNSA_ILi2EEESB_SB_EEENS5_IJSB_NSA_ILi0EEESX_EEEEENS5_IJNS4_10UnderscoreES10_S10_EEEEENS4_13SM90_TMA_LOADENS4_14ComposedLayoutINS4_7SwizzleILi3ELi4ELi3EEENS4_18smem_ptr_flag_bitsILi16EEENSU_INS5_IJSG_NSA_ILi8EEEEEENS5_IJSB_SG_EEEEEEEvNS4_8identityES13_S1D_vS1E_EENS_8epilogue10collective6detail29Sm90TmaWarpSpecializedAdapterINS1H_15DefaultEpilogueISJ_NS5_IJlSB_lEEES1L_NS1G_6thread17LinearCombinationISJ_Li1EffLNS1M_9ScaleType4KindE0ELNS_15FloatRoundStyleE2ESJ_EENS1_15EpilogueDefaultEEEEEvvEEEEvNT_6ParamsE)
	.align		4
        /*000c*/ 	.word	index@(__assertfail)
	.align		4
        /*0010*/ 	.word	0x00000000
	.align		4
        /*0014*/ 	.word	0xfffffffe
	.align		4
        /*0018*/ 	.word	0x00000000
	.align		4
        /*001c*/ 	.word	0xfffffffd
	.align		4
        /*0020*/ 	.word	0x00000000
	.align		4
        /*0024*/ 	.word	0xfffffffc


//--------------------- .nv.constant4             --------------------------
	.section	.nv.constant4,"a",@progbits
	.align	8
	.align		8
.nv.constant4:
        /*0000*/ 	.dword	__assertfail
	.align		8
        /*0008*/ 	.dword	__unnamed_1
	.align		8
        /*0010*/ 	.dword	_ZN40_INTERNAL_4c551d23_4_k_cu_ff2211cd_250764cuda3std3__45__cpo5beginE
	.align		8
        /*0018*/ 	.dword	_ZN40_INTERNAL_4c551d23_4_k_cu_ff2211cd_250764cuda3std3__45__cpo3endE
	.align		8
        /*0020*/ 	.dword	_ZN40_INTERNAL_4c551d23_4_k_cu_ff2211cd_250764cuda3std3__45__cpo6cbeginE
	.align		8
        /*0028*/ 	.dword	_ZN40_INTERNAL_4c551d23_4_k_cu_ff2211cd_250764cuda3std3__45__cpo4cendE
	.align		8
        /*0030*/ 	.dword	_ZN40_INTERNAL_4c551d23_4_k_cu_ff2211cd_250764cuda3std3__442_GLOBAL__N__4c551d23_4_k_cu_ff2211cd_250766ignoreE
	.align		8
        /*0038*/ 	.dword	_ZN40_INTERNAL_4c551d23_4_k_cu_ff2211cd_250764cuda3std3__419piecewise_constructE
	.align		8
        /*0040*/ 	.dword	_ZN40_INTERNAL_4c551d23_4_k_cu_ff2211cd_250764cuda3std3__48in_placeE
	.align		8
        /*0048*/ 	.dword	_ZN40_INTERNAL_4c551d23_4_k_cu_ff2211cd_250764cuda3std6ranges3__45__cpo4swapE
	.align		8
        /*0050*/ 	.dword	_ZN40_INTERNAL_4c551d23_4_k_cu_ff2211cd_250764cuda3std6ranges3__45__cpo9iter_moveE
	.align		8
        /*0058*/ 	.dword	_ZN40_INTERNAL_4c551d23_4_k_cu_ff2211cd_250764cute7productE
	.align		8
        /*0060*/ 	.dword	_ZN40_INTERNAL_4c551d23_4_k_cu_ff2211cd_250764cute1_E
	.align		8
        /*0068*/ 	.dword	$str$22
	.align		8
        /*0070*/ 	.dword	$str$23


//--------------------- .text._ZN7cutlass13device_kernelINS_4gemm6kernel13GemmUniversalIN4cute5tupleIJiiiiEEENS1_10collective13CollectiveMmaINS1_34MainloopSm90TmaGmmaWarpSpecializedILi2ENS5_IJNS4_1CILi1EEESB_SB_EEENS1_35KernelTmaWarpSpecializedCooperativeEEENS5_IJNSA_ILi256EEENSA_ILi64EEENSA_ILi128EEEEEENS_6half_tENS5_IJSB_llEEESJ_SK_NS4_8TiledMMAINS4_8MMA_AtomIJNS4_4SM904GMMA25MMA_64x64x16_F32F16F16_SSILNSO_5MajorE1ELSQ_1ELNSO_7ScaleInE1ELSR_1EEEEEENS4_6LayoutINS5_IJNSA_ILi2EEESB_SB_EEENS5_IJSB_NSA_ILi0EEESX_EEEEENS5_IJNS4_10UnderscoreES10_S10_EEEEENS4_13SM90_TMA_LOADENS4_14ComposedLayoutINS4_7SwizzleILi3ELi4ELi3EEENS4_18smem_ptr_flag_bitsILi16EEENSU_INS5_IJSG_NSA_ILi8EEEEEENS5_IJSB_SG_EEEEEEEvNS4_8identityES13_S1D_vS1E_EENS_8epilogue10collective6detail29Sm90TmaWarpSpecializedAdapterINS1H_15DefaultEpilogueISJ_NS5_IJlSB_lEEES1L_NS1G_6thread17LinearCombinationISJ_Li1EffLNS1M_9ScaleType4KindE0ELNS_15FloatRoundStyleE2ESJ_EENS1_15EpilogueDefaultEEEEEvvEEEEvNT_6ParamsE --------------------------
	.section	.text._ZN7cutlass13device_kernelINS_4gemm6kernel13GemmUniversalIN4cute5tupleIJiiiiEEENS1_10collective13CollectiveMmaINS1_34MainloopSm90TmaGmmaWarpSpecializedILi2ENS5_IJNS4_1CILi1EEESB_SB_EEENS1_35KernelTmaWarpSpecializedCooperativeEEENS5_IJNSA_ILi256EEENSA_ILi64EEENSA_ILi128EEEEEENS_6half_tENS5_IJSB_llEEESJ_SK_NS4_8TiledMMAINS4_8MMA_AtomIJNS4_4SM904GMMA25MMA_64x64x16_F32F16F16_SSILNSO_5MajorE1ELSQ_1ELNSO_7ScaleInE1ELSR_1EEEEEENS4_6LayoutINS5_IJNSA_ILi2EEESB_SB_EEENS5_IJSB_NSA_ILi0EEESX_EEEEENS5_IJNS4_10UnderscoreES10_S10_EEEEENS4_13SM90_TMA_LOADENS4_14ComposedLayoutINS4_7SwizzleILi3ELi4ELi3EEENS4_18smem_ptr_flag_bitsILi16EEENSU_INS5_IJSG_NSA_ILi8EEEEEENS5_IJSB_SG_EEEEEEEvNS4_8identityES13_S1D_vS1E_EENS_8epilogue10collective6detail29Sm90TmaWarpSpecializedAdapterINS1H_15DefaultEpilogueISJ_NS5_IJlSB_lEEES1L_NS1G_6thread17LinearCombinationISJ_Li1EffLNS1M_9ScaleType4KindE0ELNS_15FloatRoundStyleE2ESJ_EENS1_15EpilogueDefaultEEEEEvvEEEEvNT_6ParamsE,"ax",@progbits
	.align	128
.text._ZN7cutlass13device_kernelINS_4gemm6kernel13GemmUniversalIN4cute5tupleIJiiiiEEENS1_10collective13CollectiveMmaINS1_34MainloopSm90TmaGmmaWarpSpecializedILi2ENS5_IJNS4_1CILi1EEESB_SB_EEENS1_35KernelTmaWarpSpecializedCooperativeEEENS5_IJNSA_ILi256EEENSA_ILi64EEENSA_ILi128EEEEEENS_6half_tENS5_IJSB_llEEESJ_SK_NS4_8TiledMMAINS4_8MMA_AtomIJNS4_4SM904GMMA25MMA_64x64x16_F32F16F16_SSILNSO_5MajorE1ELSQ_1ELNSO_7ScaleInE1ELSR_1EEEEEENS4_6LayoutINS5_IJNSA_ILi2EEESB_SB_EEENS5_IJSB_NSA_ILi0EEESX_EEEEENS5_IJNS4_10UnderscoreES10_S10_EEEEENS4_13SM90_TMA_LOADENS4_14ComposedLayoutINS4_7SwizzleILi3ELi4ELi3EEENS4_18smem_ptr_flag_bitsILi16EEENSU_INS5_IJSG_NSA_ILi8EEEEEENS5_IJSB_SG_EEEEEEEvNS4_8identityES13_S1D_vS1E_EENS_8epilogue10collective6detail29Sm90TmaWarpSpecializedAdapterINS1H_15DefaultEpilogueISJ_NS5_IJlSB_lEEES1L_NS1G_6thread17LinearCombinationISJ_Li1EffLNS1M_9ScaleType4KindE0ELNS_15FloatRoundStyleE2ESJ_EENS1_15EpilogueDefaultEEEEEvvEEEEvNT_6ParamsE:
        .type           _ZN7cutlass13device_kernelINS_4gemm6kernel13GemmUniversalIN4cute5tupleIJiiiiEEENS1_10collective13CollectiveMmaINS1_34MainloopSm90TmaGmmaWarpSpecializedILi2ENS5_IJNS4_1CILi1EEESB_SB_EEENS1_35KernelTmaWarpSpecializedCooperativeEEENS5_IJNSA_ILi256EEENSA_ILi64EEENSA_ILi128EEEEEENS_6half_tENS5_IJSB_llEEESJ_SK_NS4_8TiledMMAINS4_8MMA_AtomIJNS4_4SM904GMMA25MMA_64x64x16_F32F16F16_SSILNSO_5MajorE1ELSQ_1ELNSO_7ScaleInE1ELSR_1EEEEEENS4_6LayoutINS5_IJNSA_ILi2EEESB_SB_EEENS5_IJSB_NSA_ILi0EEESX_EEEEENS5_IJNS4_10UnderscoreES10_S10_EEEEENS4_13SM90_TMA_LOADENS4_14ComposedLayoutINS4_7SwizzleILi3ELi4ELi3EEENS4_18smem_ptr_flag_bitsILi16EEENSU_INS5_IJSG_NSA_ILi8EEEEEENS5_IJSB_SG_EEEEEEEvNS4_8identityES13_S1D_vS1E_EENS_8epilogue10collective6detail29Sm90TmaWarpSpecializedAdapterINS1H_15DefaultEpilogueISJ_NS5_IJlSB_lEEES1L_NS1G_6thread17LinearCombinationISJ_Li1EffLNS1M_9ScaleType4KindE0ELNS_15FloatRoundStyleE2ESJ_EENS1_15EpilogueDefaultEEEEEvvEEEEvNT_6ParamsE,@function
        .size           _ZN7cutlass13device_kernelINS_4gemm6kernel13GemmUniversalIN4cute5tupleIJiiiiEEENS1_10collective13CollectiveMmaINS1_34MainloopSm90TmaGmmaWarpSpecializedILi2ENS5_IJNS4_1CILi1EEESB_SB_EEENS1_35KernelTmaWarpSpecializedCooperativeEEENS5_IJNSA_ILi256EEENSA_ILi64EEENSA_ILi128EEEEEENS_6half_tENS5_IJSB_llEEESJ_SK_NS4_8TiledMMAINS4_8MMA_AtomIJNS4_4SM904GMMA25MMA_64x64x16_F32F16F16_SSILNSO_5MajorE1ELSQ_1ELNSO_7ScaleInE1ELSR_1EEEEEENS4_6LayoutINS5_IJNSA_ILi2EEESB_SB_EEENS5_IJSB_NSA_ILi0EEESX_EEEEENS5_IJNS4_10UnderscoreES10_S10_EEEEENS4_13SM90_TMA_LOADENS4_14ComposedLayoutINS4_7SwizzleILi3ELi4ELi3EEENS4_18smem_ptr_flag_bitsILi16EEENSU_INS5_IJSG_NSA_ILi8EEEEEENS5_IJSB_SG_EEEEEEEvNS4_8identityES13_S1D_vS1E_EENS_8epilogue10collective6detail29Sm90TmaWarpSpecializedAdapterINS1H_15DefaultEpilogueISJ_NS5_IJlSB_lEEES1L_NS1G_6thread17LinearCombinationISJ_Li1EffLNS1M_9ScaleType4KindE0ELNS_15FloatRoundStyleE2ESJ_EENS1_15EpilogueDefaultEEEEEvvEEEEvNT_6ParamsE,(.L_x_188 - _ZN7cutlass13device_kernelINS_4gemm6kernel13GemmUniversalIN4cute5tupleIJiiiiEEENS1_10collective13CollectiveMmaINS1_34MainloopSm90TmaGmmaWarpSpecializedILi2ENS5_IJNS4_1CILi1EEESB_SB_EEENS1_35KernelTmaWarpSpecializedCooperativeEEENS5_IJNSA_ILi256EEENSA_ILi64EEENSA_ILi128EEEEEENS_6half_tENS5_IJSB_llEEESJ_SK_NS4_8TiledMMAINS4_8MMA_AtomIJNS4_4SM904GMMA25MMA_64x64x16_F32F16F16_SSILNSO_5MajorE1ELSQ_1ELNSO_7ScaleInE1ELSR_1EEEEEENS4_6LayoutINS5_IJNSA_ILi2EEESB_SB_EEENS5_IJSB_NSA_ILi0EEESX_EEEEENS5_IJNS4_10UnderscoreES10_S10_EEEEENS4_13SM90_TMA_LOADENS4_14ComposedLayoutINS4_7SwizzleILi3ELi4ELi3EEENS4_18smem_ptr_flag_bitsILi16EEENSU_INS5_IJSG_NSA_ILi8EEEEEENS5_IJSB_SG_EEEEEEEvNS4_8identityES13_S1D_vS1E_EENS_8epilogue10collective6detail29Sm90TmaWarpSpecializedAdapterINS1H_15DefaultEpilogueISJ_NS5_IJlSB_lEEES1L_NS1G_6thread17LinearCombinationISJ_Li1EffLNS1M_9ScaleType4KindE0ELNS_15FloatRoundStyleE2ESJ_EENS1_15EpilogueDefaultEEEEEvvEEEEvNT_6ParamsE)
        .other          _ZN7cutlass13device_kernelINS_4gemm6kernel13GemmUniversalIN4cute5tupleIJiiiiEEENS1_10collective13CollectiveMmaINS1_34MainloopSm90TmaGmmaWarpSpecializedILi2ENS5_IJNS4_1CILi1EEESB_SB_EEENS1_35KernelTmaWarpSpecializedCooperativeEEENS5_IJNSA_ILi256EEENSA_ILi64EEENSA_ILi128EEEEEENS_6half_tENS5_IJSB_llEEESJ_SK_NS4_8TiledMMAINS4_8MMA_AtomIJNS4_4SM904GMMA25MMA_64x64x16_F32F16F16_SSILNSO_5MajorE1ELSQ_1ELNSO_7ScaleInE1ELSR_1EEEEEENS4_6LayoutINS5_IJNSA_ILi2EEESB_SB_EEENS5_IJSB_NSA_ILi0EEESX_EEEEENS5_IJNS4_10UnderscoreES10_S10_EEEEENS4_13SM90_TMA_LOADENS4_14ComposedLayoutINS4_7SwizzleILi3ELi4ELi3EEENS4_18smem_ptr_flag_bitsILi16EEENSU_INS5_IJSG_NSA_ILi8EEEEEENS5_IJSB_SG_EEEEEEEvNS4_8identityES13_S1D_vS1E_EENS_8epilogue10collective6detail29Sm90TmaWarpSpecializedAdapterINS1H_15DefaultEpilogueISJ_NS5_IJlSB_lEEES1L_NS1G_6thread17LinearCombinationISJ_Li1EffLNS1M_9ScaleType4KindE0ELNS_15FloatRoundStyleE2ESJ_EENS1_15EpilogueDefaultEEEEEvvEEEEvNT_6ParamsE,@"STO_CUDA_ENTRY STV_DEFAULT"
_ZN7cutlass13device_kernelINS_4gemm6kernel13GemmUniversalIN4cute5tupleIJiiiiEEENS1_10collective13CollectiveMmaINS1_34MainloopSm90TmaGmmaWarpSpecializedILi2ENS5_IJNS4_1CILi1EEESB_SB_EEENS1_35KernelTmaWarpSpecializedCooperativeEEENS5_IJNSA_ILi256EEENSA_ILi64EEENSA_ILi128EEEEEENS_6half_tENS5_IJSB_llEEESJ_SK_NS4_8TiledMMAINS4_8MMA_AtomIJNS4_4SM904GMMA25MMA_64x64x16_F32F16F16_SSILNSO_5MajorE1ELSQ_1ELNSO_7ScaleInE1ELSR_1EEEEEENS4_6LayoutINS5_IJNSA_ILi2EEESB_SB_EEENS5_IJSB_NSA_ILi0EEESX_EEEEENS5_IJNS4_10UnderscoreES10_S10_EEEEENS4_13SM90_TMA_LOADENS4_14ComposedLayoutINS4_7SwizzleILi3ELi4ELi3EEENS4_18smem_ptr_flag_bitsILi16EEENSU_INS5_IJSG_NSA_ILi8EEEEEENS5_IJSB_SG_EEEEEEEvNS4_8identityES13_S1D_vS1E_EENS_8epilogue10collective6detail29Sm90TmaWarpSpecializedAdapterINS1H_15DefaultEpilogueISJ_NS5_IJlSB_lEEES1L_NS1G_6thread17LinearCombinationISJ_Li1EffLNS1M_9ScaleType4KindE0ELNS_15FloatRoundStyleE2ESJ_EENS1_15EpilogueDefaultEEEEEvvEEEEvNT_6ParamsE:
[----:B------:R-:W0:Y:S01]  /*0000*/  LDC R1, c[0x0][0x28] ;  /* 0x00000a00ff017b82 */ /* 0x000e220000000800 */
[----:B------:R-:W1:Y:S01]  /*0010*/  S2R R4, SR_TID.X ;  /* 0x0000000000047919 */ /* 0x000e620000002100 */
[----:B------:R-:W-:Y:S01]  /*0020*/  ELECT P0, URZ, PT ;  /* 0x00000000003f782f */ /* 0x000fe20003800000 */
[----:B------:R-:W-:Y:S01]  /*0030*/  BSSY B0, `(.L_x_0) ;  /* 0x000000f000007945 */ /* 0x000fe20003800000 */
[--C-:B-1----:R-:W-:Y:S02]  /*0040*/  SHF.R.U32.HI R0, RZ, 0x5, R4.reuse ;  /* 0x00000005ff007819 */ /* 0x102fe40000011604 */
[----:B------:R-:W-:-:S03]  /*0050*/  SHF.R.U32.HI R14, RZ, 0x7, R4 ;  /* 0x00000007ff0e7819 */ /* 0x000fc60000011604 */
[----:B------:R-:W1:Y:S04]  /*0060*/  SHFL.IDX PT, R5, R0, RZ, 0x1f ;  /* 0x00001fff00057589 */ /* 0x000e6800000e0000 */
[----:B------:R2:W3:Y:S01]  /*0070*/  SHFL.IDX PT, R10, R14, RZ, 0x1f ;  /* 0x00001fff0e0a7589 */ /* 0x0004e200000e0000 */
[----:B-1----:R-:W-:-:S13]  /*0080*/  ISETP.NE.OR P0, PT, R5, RZ, !P0 ;  /* 0x000000ff0500720c */ /* 0x002fda0004705670 */
[----:B0-23--:R-:W-:Y:S05]  /*0090*/  @P0 BRA `(.L_x_1) ;  /* 0x0000000000200947 */ /* 0x00dfea0003800000 */
[----:B------:R-:W-:Y:S02]  /*00a0*/  ULDC.64 UR4, c[0x0][0x198] ;  /* 0x0000660000047ab9 */ /* 0x000fe40000000a00 */
[----:B------:R-:W-:Y:S02]  /*00b0*/  UIADD3 UR6, UP0, UR4, 0xf0, URZ ;  /* 0x000000f004067890 */ /* 0x000fe4000ff1e03f */
[----:B------:R-:W-:Y:S02]  /*00c0*/  UIADD3 UR4, UP1, UR4, 0x1f0, URZ ;  /* 0x000001f004047890 */ /* 0x000fe4000ff3e03f */
[----:B------:R-:W-:Y:S02]  /*00d0*/  UIADD3.X UR7, URZ, UR5, URZ, UP0, !UPT ;  /* 0x000000053f077290 */ /* 0x000fe400087fe43f */
[----:B------:R-:W-:-:S07]  /*00e0*/  UIADD3.X UR5, URZ, UR5, URZ, UP1, !UPT ;  /* 0x000000053f057290 */ /* 0x000fce0008ffe43f */
[----:B------:R0:W-:Y:S02]  /*00f0*/  UTMACCTL.PF [UR6] ;  /* 0x00000000060079b9 */ /* 0x0001e40008040000 */
[----:B------:R0:W-:Y:S02]  /*0100*/  UTMACCTL.PF [UR4] ;  /* 0x00000000040079b9 */ /* 0x0001e40008040000 */
[----:B0-----:R-:W-:Y:S01]  /*0110*/  NOP ;  /* 0x0000000000007918 */ /* 0x001fe20000000000 */
.L_x_1:
[----:B------:R-:W-:Y:S05]  /*0120*/  BSYNC B0 ;  /* 0x0000000000007941 */ /* 0x000fea0003800000 */
.L_x_0:
[----:B------:R-:W0:Y:S02]  /*0130*/  SHFL.IDX PT, R2, R0, RZ, 0x1f ;  /* 0x00001fff00027589 */ /* 0x000e2400000e0000 */
[----:B0-----:R-:W-:-:S13]  /*0140*/  ISETP.NE.AND P0, PT, R2, RZ, PT ;  /* 0x000000ff0200720c */ /* 0x001fda0003f05270 */
[----:B------:R-:W-:Y:S05]  /*0150*/  @P0 BRA `(.L_x_2) ;  /* 0x0000000000480947 */ /* 0x000fea0003800000 */
[----:B------:R-:W0:Y:S01]  /*0160*/  S2UR UR8, SR_CgaCtaId ;  /* 0x00000000000879c3 */ /* 0x000e220000008800 */
[----:B------:R-:W-:Y:S01]  /*0170*/  UMOV UR4, 0x400 ;  /* 0x0000040000047882 */ /* 0x000fe20000000000 */
[----:B------:R-:W-:Y:S01]  /*0180*/  UMOV UR5, 0x1 ;  /* 0x0000000100057882 */ /* 0x000fe20000000000 */
[----:B------:R-:W-:Y:S01]  /*0190*/  UMOV UR6, 0x100 ;  /* 0x0000010000067882 */ /* 0x000fe20000000000 */
[----:B------:R-:W-:Y:S01]  /*01a0*/  ELECT P0, URZ, PT ;  /* 0x00000000003f782f */ /* 0x000fe20003800000 */
[----:B------:R-:W-:-:S04]  /*01b0*/  UIADD3 UR6, -UR6, 0x100000, URZ ;  /* 0x0010000006067890 */ /* 0x000fc8000fffe13f */
[----:B------:R-:W-:Y:S02]  /*01c0*/  USHF.L.U32 UR7, UR6, 0xb, URZ ;  /* 0x0000000b06077899 */ /* 0x000fe4000800063f */
[----:B------:R-:W-:Y:S02]  /*01d0*/  USHF.L.U32 UR6, UR6, 0x1, URZ ;  /* 0x0000000106067899 */ /* 0x000fe4000800063f */
[----:B0-----:R-:W-:Y:S02]  /*01e0*/  ULEA UR8, UR8, UR4, 0x18 ;  /* 0x0000000408087291 */ /* 0x001fe4000f8ec03f */
[----:B------:R-:W-:-:S04]  /*01f0*/  UIADD3 UR4, -UR5, 0x100000, URZ ;  /* 0x0010000005047890 */ /* 0x000fc8000fffe13f */
[----:B------:R-:W-:Y:S02]  /*0200*/  USHF.L.U32 UR5, UR4, 0xb, URZ ;  /* 0x0000000b04057899 */ /* 0x000fe4000800063f */
[----:B------:R-:W-:Y:S01]  /*0210*/  USHF.L.U32 UR4, UR4, 0x1, URZ ;  /* 0x0000000104047899 */ /* 0x000fe2000800063f */
[----:B------:R-:W0:Y:S11]  /*0220*/  FENCE.VIEW.ASYNC.S ;  /* 0x00000000000073c6 */ /* 0x000e360000000000 */
[----:B0-----:R0:W1:Y:S01]  /*0230*/  SYNCS.EXCH.64 URZ, [UR8], UR4 ;  /* 0x00000004083f75b2 */ /* 0x0010620008000100 */
[----:B------:R0:W2:Y:S01]  /*0240*/  SYNCS.EXCH.64 URZ, [UR8+0x10], UR6 ;  /* 0x00001006083f75b2 */ /* 0x0000a20008000100 */
[----:B------:R0:W3:Y:S01]  /*0250*/  SYNCS.EXCH.64 URZ, [UR8+0x8], UR4 ;  /* 0x00000804083f75b2 */ /* 0x0000e20008000100 */
[----:B------:R0:W4:Y:S01]  /*0260*/  SYNCS.EXCH.64 URZ, [UR8+0x18], UR6 ;  /* 0x00001806083f75b2 */ /* 0x0001220008000100 */
[----:B------:R-:W-:Y:S01]  /*0270*/  NOP ;  /* 0x0000000000007918 */ /* 0x000fe20000000000 */
.L_x_2:
[----:B------:R-:W5:Y:S01]  /*0280*/  SHFL.IDX PT, R0, R0, RZ, 0x1f ;  /* 0x00001fff00007589 */ /* 0x000f6200000e0000 */
[----:B------:R-:W-:Y:S01]  /*0290*/  ELECT P0, URZ, PT ;  /* 0x00000000003f782f */ /* 0x000fe20003800000 */
[----:B------:R-:W1:Y:S01]  /*02a0*/  LDC R2, c[0x0][0x65c] ;  /* 0x00019700ff027b82 */ /* 0x000e620000000800 */
[----:B0-----:R-:W-:Y:S01]  /*02b0*/  UMOV UR4, 0x20 ;  /* 0x0000002000047882 */ /* 0x001fe20000000000 */
[----:B------:R-:W0:Y:S01]  /*02c0*/  S2R R3, SR_CTAID.Y ;  /* 0x0000000000037919 */ /* 0x000e220000002600 */
[----:B------:R-:W-:Y:S01]  /*02d0*/  NOP ;  /* 0x0000000000007918 */ /* 0x000fe20000000000 */
[----:B------:R-:W-:Y:S01]  /*02e0*/  ISETP.NE.AND P2, PT, R10, RZ, PT ;  /* 0x000000ff0a00720c */ /* 0x000fe20003f45270 */
[----:B------:R-:W-:Y:S01]  /*02f0*/  NOP ;  /* 0x0000000000007918 */ /* 0x000fe20000000000 */
[----:B------:R-:W2:Y:S01]  /*0300*/  S2R R6, SR_CTAID.X ;  /* 0x0000000000067919 */ /* 0x000ea20000002500 */
[----:B------:R-:W-:Y:S02]  /*0310*/  LOP3.LUT R7, R7, 0xfffff7ff, RZ, 0xc0, !PT ;  /* 0xfffff7ff07077812 */ /* 0x000fe400078ec0ff */
[----:B-----5:R-:W-:-:S02]  /*0320*/  ISETP.NE.OR P0, PT, R0, RZ, !P0 ;  /* 0x000000ff0000720c */ /* 0x020fc40004705670 */
[----:B-1----:R-:W-:Y:S02]  /*0330*/  ISETP.NE.AND P3, PT, R2, 0x1, PT ;  /* 0x000000010200780c */ /* 0x002fe40003f65270 */
[----:B------:R-:W-:-:S04]  /*0340*/  SHF.R.S32.HI R0, RZ, 0x1f, R5 ;  /* 0x0000001fff007819 */ /* 0x000fc80000011405 */
[----:B------:R-:W-:-:S04]  /*0350*/  LEA.HI R0, R0, R5, RZ, 0x2 ;  /* 0x0000000500007211 */ /* 0x000fc800078f10ff */
[----:B------:R-:W-:Y:S01]  /*0360*/  LOP3.LUT R0, R0, 0xfffffffc, RZ, 0xc0, !PT ;  /* 0xfffffffc00007812 */ /* 0x000fe200078ec0ff */
[----:B------:R-:W-:Y:S01]  /*0370*/  VOTEU.ALL UP0, P0 ;  /* 0x00000000003f7886 */ /* 0x000fe20000000000 */
[----:B------:R-:W-:Y:S01]  /*0380*/  VOTEU.ALL UP1, P0 ;  /* 0x00000000003f7886 */ /* 0x000fe20000020000 */
[----:B------:R-:W2:Y:S01]  /*0390*/  @P3 LDC R17, c[0x0][0x10] ;  /* 0x00000400ff113b82 */ /* 0x000ea20000000800 */
[----:B------:R-:W-:Y:S01]  /*03a0*/  @P3 LOP3.LUT R7, R7, 0x800, RZ, 0xfc, !PT ;  /* 0x0000080007073812 */ /* 0x000fe200078efcff */
[----:B------:R-:W-:Y:S01]  /*03b0*/  IMAD.IADD R0, R5, 0x1, -R0 ;  /* 0x0000000105007824 */ /* 0x000fe200078e0a00 */
[----:B------:R-:W-:Y:S01]  /*03c0*/  @!UP0 UMOV UR6, 0x400 ;  /* 0x0000040000068882 */ /* 0x000fe20000000000 */
[----:B------:R-:W-:-:S04]  /*03d0*/  @!UP0 UIADD3 UR4, -UR4, 0x100000, URZ ;  /* 0x0010000004048890 */ /* 0x000fc8000fffe13f */
[----:B------:R-:W-:Y:S02]  /*03e0*/  @!UP0 USHF.L.U32 UR5, UR4, 0xb, URZ ;  /* 0x0000000b04058899 */ /* 0x000fe4000800063f */
[----:B------:R-:W-:Y:S01]  /*03f0*/  @!UP0 USHF.L.U32 UR4, UR4, 0x1, URZ ;  /* 0x0000000104048899 */ /* 0x000fe2000800063f */
[----:B0-----:R-:W-:Y:S01]  /*0400*/  @P3 IMAD.MOV.U32 R8, RZ, RZ, R3 ;  /* 0x000000ffff083224 */ /* 0x001fe200078e0003 */
[----:B------:R-:W-:Y:S01]  /*0410*/  ISETP.NE.AND P1, PT, R0, 0x3, PT ;  /* 0x000000030000780c */ /* 0x000fe20003f25270 */
[----:B------:R-:W0:Y:S01]  /*0420*/  @!UP0 S2UR UR7, SR_CgaCtaId ;  /* 0x00000000000789c3 */ /* 0x000e220000008800 */
[----:B------:R-:W-:Y:S02]  /*0430*/  @P3 IMAD.MOV.U32 R9, RZ, RZ, RZ ;  /* 0x000000ffff093224 */ /* 0x000fe400078e00ff */
[----:B------:R-:W-:Y:S02]  /*0440*/  IMAD.MOV.U32 R7, RZ, RZ, RZ ;  /* 0x000000ffff077224 */ /* 0x000fe400078e00ff */
[----:B------:R-:W-:-:S03]  /*0450*/  @P3 IMAD.MOV.U32 R5, RZ, RZ, RZ ;  /* 0x000000ffff053224 */ /* 0x000fc600078e00ff */
[----:B------:R-:W1:Y:S01]  /*0460*/  @!P3 LDC R11, c[0x0][0xc] ;  /* 0x00000300ff0bbb82 */ /* 0x000e620000000800 */
[----:B--2---:R-:W-:-:S04]  /*0470*/  @P3 IMAD.WIDE.U32 R16, R6, R17, R8 ;  /* 0x0000001106103225 */ /* 0x004fc800078e0008 */
[----:B------:R-:W-:Y:S01]  /*0480*/  @P3 IMAD.IADD R17, R17, 0x1, R5 ;  /* 0x0000000111113824 */ /* 0x000fe200078e0205 */
[----:B------:R-:W-:Y:S01]  /*0490*/  LOP3.LUT R5, R4, 0x7f, RZ, 0xc0, !PT ;  /* 0x0000007f04057812 */ /* 0x000fe200078ec0ff */
[----:B0-----:R-:W-:Y:S01]  /*04a0*/  @!UP0 ULEA UR8, UR7, UR6, 0x18 ;  /* 0x0000000607088291 */ /* 0x001fe2000f8ec03f */
[----:B------:R-:W-:Y:S02]  /*04b0*/  VOTEU.ALL UP0, P0 ;  /* 0x00000000003f7886 */ /* 0x000fe40000000000 */
[----:B------:R-:W-:Y:S01]  /*04c0*/  ULDC UR6, c[0x0][0xc] ;  /* 0x0000030000067ab9 */ /* 0x000fe20000000800 */
[----:B------:R-:W-:Y:S01]  /*04d0*/  ISETP.EQ.OR P0, PT, R0, RZ, !P1 ;  /* 0x000000ff0000720c */ /* 0x000fe20004f02670 */
[----:B------:R-:W-:-:S03]  /*04e0*/  ULDC UR7, c[0x0][0x10] ;  /* 0x0000040000077ab9 */ /* 0x000fc60000000800 */
[C---:B------:R-:W-:Y:S01]  /*04f0*/  ISETP.EQ.AND P0, PT, R10.reuse, RZ, P0 ;  /* 0x000000ff0a00720c */ /* 0x040fe20000702270 */
[----:B------:R-:W-:Y:S02]  /*0500*/  VIADD R10, R10, 0xffffffff ;  /* 0xffffffff0a0a7836 */ /* 0x000fe40000000000 */
[----:B-1----:R-:W-:Y:S01]  /*0510*/  @!P3 IMAD.WIDE.U32 R8, R11, R3, R6 ;  /* 0x000000030b08b225 */ /* 0x002fe200078e0006 */
[----:B------:R-:W0:Y:S02]  /*0520*/  FENCE.VIEW.ASYNC.S ;  /* 0x00000000000073c6 */ /* 0x000e240000000000 */
[----:B0-----:R-:W3:Y:S01]  /*0530*/  @!UP0 SYNCS.EXCH.64 URZ, [UR8+0x30], UR4 ;  /* 0x00003004083f85b2 */ /* 0x001ee20008000100 */
[----:B------:R-:W-:Y:S02]  /*0540*/  SEL R18, RZ, 0x1, !P0 ;  /* 0x00000001ff127807 */ /* 0x000fe40004000000 */
[----:B------:R-:W-:Y:S01]  /*0550*/  ISETP.GE.U32.AND P1, PT, R10, 0x2, PT ;  /* 0x000000020a00780c */ /* 0x000fe20003f26070 */
[----:B------:R-:W-:-:S02]  /*0560*/  @!P3 IMAD.MOV.U32 R16, RZ, RZ, R8 ;  /* 0x000000ffff10b224 */ /* 0x000fc400078e0008 */
[----:B------:R-:W-:Y:S01]  /*0570*/  @!P3 IMAD.MOV.U32 R17, RZ, RZ, R9 ;  /* 0x000000ffff11b224 */ /* 0x000fe200078e0009 */
[----:B------:R-:W-:Y:S01]  /*0580*/  SEL R18, R18, 0x2, P1 ;  /* 0x0000000212127807 */ /* 0x000fe20000800000 */
[----:B------:R0:W3:Y:S01]  /*0590*/  @!UP1 SYNCS.EXCH.64 URZ, [UR8+0x38], UR4 ;  /* 0x00003804083f95b2 */ /* 0x0000e20008000100 */
[----:B------:R-:W-:Y:S01]  /*05a0*/  NOP ;  /* 0x0000000000007918 */ /* 0x000fe20000000000 */
[----:B0-----:R-:W-:-:S03]  /*05b0*/  UIMAD.WIDE.U32 UR4, UR6, UR7, URZ ;  /* 0x00000007060472a5 */ /* 0x001fc6000f8e003f */
[----:B------:R-:W-:Y:S02]  /*05c0*/  ULDC UR6, c[0x0][0x14] ;  /* 0x0000050000067ab9 */ /* 0x000fe40000000800 */
[----:B------:R-:W-:Y:S02]  /*05d0*/  UIMAD.WIDE.U32 UR36, UR4, UR6, URZ ;  /* 0x00000006042472a5 */ /* 0x000fe4000f8e003f */
[----:B------:R-:W-:-:S04]  /*05e0*/  UIMAD UR42, UR5, UR6, URZ ;  /* 0x00000006052a72a4 */ /* 0x000fc8000f8e023f */
[----:B------:R-:W-:Y:S01]  /*05f0*/  UIADD3 UR42, UR37, UR42, URZ ;  /* 0x0000002a252a7290 */ /* 0x000fe2000fffe03f */
[----:B---34-:R-:W-:Y:S06]  /*0600*/  BAR.SYNC.DEFER_BLOCKING 0x0 ;  /* 0x0000000000007b1d */ /* 0x018fec0000010000 */
[----:B------:R-:W-:Y:S05]  /*0610*/  @!P2 BRA `(.L_x_3) ;  /* 0x0000007000f4a947 */ /* 0x000fea0003800000 */
[----:B------:R-:W-:-:S13]  /*0620*/  ISETP.GT.U32.AND P0, PT, R10, 0x1, PT ;  /* 0x000000010a00780c */ /* 0x000fda0003f04070 */
[----:B------:R-:W-:Y:S05]  /*0630*/  @P0 EXIT ;  /* 0x000000000000094d */ /* 0x000fea0003800000 */
[----:B------:R-:W-:Y:S01]  /*0640*/  ULDC.64 UR4, c[0x0][0x650] ;  /* 0x0001940000047ab9 */ /* 0x000fe20000000a00 */
[----:B------:R-:W-:Y:S01]  /*0650*/  PRMT R0, RZ, 0x7610, R0 ;  /* 0x00007610ff007816 */ /* 0x000fe20000000000 */
[----:B------:R-:W-:Y:S01]  /*0660*/  IMAD.MOV.U32 R109, RZ, RZ, -0x1 ;  /* 0xffffffffff6d7424 */ /* 0x000fe200078e00ff */
[----:B------:R-:W-:Y:S01]  /*0670*/  ISETP.GE.U32.AND P0, PT, R16, UR4, PT ;  /* 0x0000000410007c0c */ /* 0x000fe2000bf06070 */
[----:B------:R-:W-:Y:S02]  /*0680*/  IMAD.MOV.U32 R101, RZ, RZ, -0x1 ;  /* 0xffffffffff657424 */ /* 0x000fe400078e00ff */
[----:B------:R-:W-:Y:S01]  /*0690*/  IMAD.MOV.U32 R19, RZ, RZ, -0x1 ;  /* 0xffffffffff137424 */ /* 0x000fe200078e00ff */
[----:B------:R-:W-:-:S13]  /*06a0*/  ISETP.GE.U32.AND.EX P0, PT, R17, UR5, PT, P0 ;  /* 0x0000000511007c0c */ /* 0x000fda000bf06100 */
[----:B------:R-:W-:Y:S05]  /*06b0*/  @P0 BRA `(.L_x_4) ;  /* 0x0000000400580947 */ /* 0x000fea0003800000 */
[----:B------:R-:W0:Y:S01]  /*06c0*/  LDC.64 R20, c[0x0][0x628] ;  /* 0x00018a00ff147b82 */ /* 0x000e220000000a00 */
[----:B------:R-:W-:Y:S02]  /*06d0*/  IMAD.MOV.U32 R8, RZ, RZ, R16 ;  /* 0x000000ffff087224 */ /* 0x000fe400078e0010 */
[----:B------:R-:W-:-:S05]  /*06e0*/  IMAD.MOV.U32 R9, RZ, RZ, R17 ;  /* 0x000000ffff097224 */ /* 0x000fca00078e0011 */
[----:B------:R-:W1:Y:S08]  /*06f0*/  LDC R0, c[0x0][0x630] ;  /* 0x00018c00ff007b82 */ /* 0x000e700000000800 */
[----:B------:R-:W2:Y:S01]  /*0700*/  LDC.64 R22, c[0x0][0x620] ;  /* 0x00018800ff167b82 */ /* 0x000ea20000000a00 */
[----:B0-----:R-:W-:-:S04]  /*0710*/  ISETP.NE.U32.AND P0, PT, R20, RZ, PT ;  /* 0x000000ff1400720c */ /* 0x001fc80003f05070 */
[----:B------:R-:W-:-:S13]  /*0720*/  ISETP.NE.AND.EX P0, PT, R21, RZ, PT, P0 ;  /* 0x000000ff1500720c */ /* 0x000fda0003f05300 */
[----:B-12---:R-:W-:Y:S05]  /*0730*/  @!P0 BRA `(.L_x_5) ;  /* 0x0000000000288947 */ /* 0x006fea0003800000 */
[----:B------:R-:W0:Y:S02]  /*0740*/  LDC R13, c[0x0][0x634] ;  /* 0x00018d00ff0d7b82 */ /* 0x000e240000000800 */
[----:B0-----:R-:W-:-:S05]  /*0750*/  IADD3 R13, P0, R16, R13, RZ ;  /* 0x0000000d100d7210 */ /* 0x001fca0007f1e0ff */
[----:B------:R-:W-:-:S04]  /*0760*/  IMAD.X R15, RZ, RZ, R17, P0 ;  /* 0x000000ffff0f7224 */ /* 0x000fc800000e0611 */
[----:B------:R-:W-:-:S04]  /*0770*/  IMAD.WIDE.U32 R8, R15, R20, RZ ;  /* 0x000000140f087225 */ /* 0x000fc800078e00ff */
[----:B------:R-:W-:-:S04]  /*0780*/  IMAD.WIDE.U32 R10, P0, R13, R21, R8 ;  /* 0x000000150d0a7225 */ /* 0x000fc80007800008 */
[----:B------:R-:W-:-:S04]  /*0790*/  IMAD.WIDE.U32 R8, R13, R20, RZ ;  /* 0x000000140d087225 */ /* 0x000fc800078e00ff */
[----:B------:R-:W-:Y:S01]  /*07a0*/  IMAD.X R13, RZ, RZ, RZ, P0 ;  /* 0x000000ffff0d7224 */ /* 0x000fe200000e06ff */
[----:B------:R-:W-:Y:S01]  /*07b0*/  IADD3 RZ, P0, R9, R10, RZ ;  /* 0x0000000a09ff7210 */ /* 0x000fe20007f1e0ff */
[----:B------:R-:W-:-:S04]  /*07c0*/  IMAD.MOV.U32 R12, RZ, RZ, R11 ;  /* 0x000000ffff0c7224 */ /* 0x000fc800078e000b */
[----:B------:R-:W-:-:S08]  /*07d0*/  IMAD.WIDE.U32.X R8, R15, R21, R12, P0 ;  /* 0x000000150f087225 */ /* 0x000fd000000e040c */
.L_x_5:
[-CC-:B------:R-:W-:Y:S01]  /*07e0*/  SHF.R.U64 R25, R8, R0.reuse, R9.reuse ;  /* 0x0000000008197219 */ /* 0x180fe20000001209 */
[----:B------:R-:W0:Y:S01]  /*07f0*/  LDC R12, c[0x0][0x618] ;  /* 0x00018600ff0c7b82 */ /* 0x000e220000000800 */
[----:B------:R-:W-:Y:S01]  /*0800*/  SHF.R.U32.HI R7, RZ, R0, R9 ;  /* 0x00000000ff077219 */ /* 0x000fe20000011609 */
[----:B------:R-:W-:Y:S01]  /*0810*/  ULDC UR4, c[0x0][0x150] ;  /* 0x0000540000047ab9 */ /* 0x000fe20000000800 */
[----:B------:R-:W-:Y:S02]  /*0820*/  IADD3 R11, P0, RZ, -R25, RZ ;  /* 0x80000019ff0b7210 */ /* 0x000fe40007f1e0ff */
[----:B------:R-:W-:-:S03]  /*0830*/  I2FP.F32.U32 R0, R6 ;  /* 0x0000000600007245 */ /* 0x000fc60000201000 */
[----:B------:R-:W1:Y:S01]  /*0840*/  LDC.64 R30, c[0x0][0x640] ;  /* 0x00019000ff1e7b82 */ /* 0x000e620000000a00 */
[----:B------:R-:W-:Y:S02]  /*0850*/  IMAD.X R13, RZ, RZ, ~R7, P0 ;  /* 0x000000ffff0d7224 */ /* 0x000fe400000e0e07 */
[----:B------:R-:W-:Y:S01]  /*0860*/  FMUL R0, R0, UR4 ;  /* 0x0000000400007c20 */ /* 0x000fe20008400000 */
[----:B------:R-:W-:Y:S01]  /*0870*/  IMAD.WIDE.U32 R8, R11, R22, R16 ;  /* 0x000000160b087225 */ /* 0x000fe200078e0010 */
[----:B------:R-:W-:-:S03]  /*0880*/  ULDC UR4, c[0x0][0x154] ;  /* 0x0000550000047ab9 */ /* 0x000fc60000000800 */
[----:B------:R-:W-:Y:S01]  /*0890*/  IMAD R10, R13, R22, RZ ;  /* 0x000000160d0a7224 */ /* 0x000fe200078e02ff */
[----:B------:R-:W2:Y:S01]  /*08a0*/  LDC R7, c[0x0][0x144] ;  /* 0x00005100ff077b82 */ /* 0x000ea20000000800 */
[----:B------:R-:W3:Y:S02]  /*08b0*/  F2I.U32.TRUNC.NTZ R0, R0 ;  /* 0x0000000000007305 */ /* 0x000ee4000020f000 */
[----:B------:R-:W-:-:S04]  /*08c0*/  IMAD R11, R11, R23, R10 ;  /* 0x000000170b0b7224 */ /* 0x000fc800078e020a */
[----:B------:R-:W-:Y:S01]  /*08d0*/  IMAD.IADD R9, R9, 0x1, R11 ;  /* 0x0000000109097824 */ /* 0x000fe200078e020b */
[----:B------:R-:W4:Y:S01]  /*08e0*/  LDC R24, c[0x0][0x608] ;  /* 0x00018200ff187b82 */ /* 0x000f220000000800 */
[----:B------:R-:W-:-:S03]  /*08f0*/  IMAD.MOV.U32 R11, RZ, RZ, -0x1 ;  /* 0xffffffffff0b7424 */ /* 0x000fc600078e00ff */
[-CC-:B0-----:R-:W-:Y:S02]  /*0900*/  SHF.R.U64 R22, R8, R12.reuse, R9.reuse ;  /* 0x0000000c08167219 */ /* 0x181fe40000001209 */
[----:B------:R-:W-:Y:S02]  /*0910*/  I2FP.F32.U32 R8, R3 ;  /* 0x0000000300087245 */ /* 0x000fe40000201000 */
[----:B------:R-:W0:Y:S01]  /*0920*/  LDC R28, c[0x0][0x658] ;  /* 0x00019600ff1c7b82 */ /* 0x000e220000000800 */
[----:B-1----:R-:W-:Y:S01]  /*0930*/  ISETP.NE.U32.AND P0, PT, R30, RZ, PT ;  /* 0x000000ff1e00720c */ /* 0x002fe20003f05070 */
[----:B---3--:R-:W-:Y:S02]  /*0940*/  IMAD.MOV R10, RZ, RZ, -R0 ;  /* 0x000000ffff0a7224 */ /* 0x008fe400078e0a00 */
[----:B------:R-:W-:Y:S01]  /*0950*/  FMUL R8, R8, UR4 ;  /* 0x0000000408087c20 */ /* 0x000fe20008400000 */
[----:B------:R-:W-:Y:S02]  /*0960*/  SHF.R.U32.HI R9, RZ, R12, R9 ;  /* 0x0000000cff097219 */ /* 0x000fe40000011609 */
[----:B------:R-:W-:Y:S01]  /*0970*/  ISETP.NE.AND.EX P0, PT, R31, RZ, PT, P0 ;  /* 0x000000ff1f00720c */ /* 0x000fe20003f05300 */
[----:B------:R1:W3:Y:S01]  /*0980*/  F2I.U32.TRUNC.NTZ R15, R8 ;  /* 0x00000008000f7305 */ /* 0x0002e2000020f000 */
[----:B------:R-:W1:Y:S01]  /*0990*/  LDC R20, c[0x0][0x148] ;  /* 0x00005200ff147b82 */ /* 0x000e620000000800 */
[----:B--2---:R-:W-:-:S07]  /*09a0*/  IMAD R0, R7, R10, R6 ;  /* 0x0000000a07007224 */ /* 0x004fce00078e0206 */
[----:B------:R-:W2:Y:S01]  /*09b0*/  LDC R26, c[0x0][0x600] ;  /* 0x00018000ff1a7b82 */ /* 0x000ea20000000800 */
[-CC-:B----4-:R-:W-:Y:S02]  /*09c0*/  SHF.R.U64 R32, R22, R24.reuse, R9.reuse ;  /* 0x0000001816207219 */ /* 0x190fe40000001209 */
[----:B------:R-:W-:Y:S01]  /*09d0*/  SHF.R.U32.HI R7, RZ, R24, R9 ;  /* 0x00000018ff077219 */ /* 0x000fe20000011609 */
[----:B------:R-:W-:-:S04]  /*09e0*/  IMAD.MOV.U32 R9, RZ, RZ, 0x1 ;  /* 0x00000001ff097424 */ /* 0x000fc800078e00ff */
[----:B------:R-:W4:Y:S01]  /*09f0*/  LDC R21, c[0x0][0x648] ;  /* 0x00019200ff157b82 */ /* 0x000f220000000800 */
[-C--:B0-----:R-:W-:Y:S02]  /*0a00*/  SHF.L.U32 R6, R11, R28.reuse, RZ ;  /* 0x0000001c0b067219 */ /* 0x081fe400000006ff */
[--C-:B------:R-:W-:Y:S02]  /*0a10*/  SHF.R.U64 R24, R32, R28, R7.reuse ;  /* 0x0000001c20187219 */ /* 0x100fe40000001207 */
[----:B------:R-:W-:Y:S02]  /*0a20*/  LOP3.LUT R13, RZ, R6, RZ, 0x33, !PT ;  /* 0x00000006ff0d7212 */ /* 0x000fe400078e33ff */
[-C--:B------:R-:W-:Y:S01]  /*0a30*/  SHF.R.U32.HI R7, RZ, R28.reuse, R7 ;  /* 0x0000001cff077219 */ /* 0x080fe20000011607 */
[----:B------:R-:W0:Y:S01]  /*0a40*/  LDC R23, c[0x0][0x638] ;  /* 0x00018e00ff177b82 */ /* 0x000e220000000800 */
[----:B------:R-:W-:Y:S01]  /*0a50*/  SHF.L.U32 R12, R9, R28, RZ ;  /* 0x0000001c090c7219 */ /* 0x000fe200000006ff */
[----:B------:R-:W-:-:S06]  /*0a60*/  IMAD.MOV.U32 R6, RZ, RZ, R24 ;  /* 0x000000ffff067224 */ /* 0x000fcc00078e0018 */
[----:B------:R-:W0:Y:S01]  /*0a70*/  LDC R109, c[0x0][0x610] ;  /* 0x00018400ff6d7b82 */ /* 0x000e220000000800 */
[----:B-1-3--:R-:W-:Y:S05]  /*0a80*/  @!P0 BRA `(.L_x_6) ;  /* 0x0000000000288947 */ /* 0x00afea0003800000 */
[----:B------:R-:W1:Y:S02]  /*0a90*/  LDC R11, c[0x0][0x64c] ;  /* 0x00019300ff0b7b82 */ /* 0x000e640000000800 */
[----:B-1----:R-:W-:-:S05]  /*0aa0*/  IADD3 R11, P0, R24, R11, RZ ;  /* 0x0000000b180b7210 */ /* 0x002fca0007f1e0ff */
        /* <DEDUP_REMOVED lines=8> */
.L_x_6:
[----:B----4-:R-:W-:Y:S01]  /*0b30*/  SHF.R.U64 R6, R6, R21, R7 ;  /* 0x0000001506067219 */ /* 0x010fe20000001207 */
[----:B--2---:R-:W-:Y:S01]  /*0b40*/  VIADD R7, R26, 0xffffffff ;  /* 0xffffffff1a077836 */ /* 0x004fe20000000000 */
[----:B------:R-:W-:Y:S01]  /*0b50*/  LOP3.LUT R13, R32, R13, RZ, 0xc0, !PT ;  /* 0x0000000d200d7212 */ /* 0x000fe200078ec0ff */
[----:B------:R-:W-:Y:S02]  /*0b60*/  IMAD.MOV R15, RZ, RZ, -R15 ;  /* 0x000000ffff0f7224 */ /* 0x000fe400078e0a0f */
[----:B------:R-:W-:Y:S02]  /*0b70*/  IMAD.MOV R8, RZ, RZ, -R6 ;  /* 0x000000ffff087224 */ /* 0x000fe400078e0a06 */
[----:B------:R-:W-:Y:S01]  /*0b80*/  IMAD R13, R12, R6, R13 ;  /* 0x000000060c0d7224 */ /* 0x000fe200078e020d */
[----:B------:R-:W-:Y:S01]  /*0b90*/  LOP3.LUT R6, R22, R7, RZ, 0xc0, !PT ;  /* 0x0000000716067212 */ /* 0x000fe200078ec0ff */
[----:B------:R-:W-:Y:S02]  /*0ba0*/  @P3 IMAD R0, R20, R15, R3 ;  /* 0x0000000f14003224 */ /* 0x000fe400078e0203 */
[----:B0-----:R-:W-:-:S02]  /*0bb0*/  IMAD R3, R8, R23, R24 ;  /* 0x0000001708037224 */ /* 0x001fc400078e0218 */
[----:B------:R-:W-:Y:S02]  /*0bc0*/  IMAD R109, R13, R109, R0 ;  /* 0x0000006d0d6d7224 */ /* 0x000fe400078e0200 */
[----:B------:R-:W-:Y:S02]  /*0bd0*/  IMAD R6, R3, R26, R6 ;  /* 0x0000001a03067224 */ /* 0x000fe400078e0206 */
[----:B------:R-:W-:Y:S02]  /*0be0*/  IMAD.MOV.U32 R0, RZ, RZ, 0x1 ;  /* 0x00000001ff007424 */ /* 0x000fe400078e00ff */
[----:B------:R-:W-:Y:S01]  /*0bf0*/  IMAD.MOV.U32 R19, RZ, RZ, R25 ;  /* 0x000000ffff137224 */ /* 0x000fe200078e0019 */
[----:B------:R-:W-:Y:S02]  /*0c00*/  SEL R101, R6, R109, !P3 ;  /* 0x0000006d06657207 */ /* 0x000fe40005800000 */
[----:B------:R-:W-:-:S07]  /*0c10*/  SEL R109, R109, R6, !P3 ;  /* 0x000000066d6d7207 */ /* 0x000fce0005800000 */
.L_x_4:
[----:B------:R-:W-:-:S08]  /*0c20*/  NOP ;  /* 0x0000000000007918 */ /* 0x000fd00000000000 */
[----:B------:R-:W0:Y:S02]  /*0c30*/  USETMAXREG.TRY_ALLOC.CTAPOOL UP0, 0xe8 ;  /* 0x000000e8000079c8 */ /* 0x000e240008000600 */
[----:B0-----:R-:W-:-:S13]  /*0c40*/  PLOP3.LUT P0, PT, PT, PT, UP0, 0x80, 0x0 ;  /* 0x000000000000781c */ /* 0x001fda0003f0f008 */
[----:B------:R-:W-:Y:S05]  /*0c50*/  @!P0 BRA `(.L_x_4) ;  /* 0xfffffffc00f08947 */ /* 0x000fea000383ffff */
[----:B------:R-:W-:Y:S01]  /*0c60*/  ULDC.64 UR4, c[0x0][0x598] ;  /* 0x0001660000047ab9 */ /* 0x000fe20000000a00 */
[----:B------:R-:W-:Y:S01]  /*0c70*/  ULDC.64 UR38, c[0x0][0x208] ;  /* 0x0000820000267ab9 */ /* 0x000fe20000000a00 */
[----:B------:R-:W-:-:S04]  /*0c80*/  ISETP.NE.U32.AND P0, PT, RZ, UR4, PT ;  /* 0x00000004ff007c0c */ /* 0x000fc8000bf05070 */
[----:B------:R-:W-:-:S13]  /*0c90*/  ISETP.NE.AND.EX P0, PT, RZ, UR5, PT, P0 ;  /* 0x00000005ff007c0c */ /* 0x000fda000bf05300 */
[----:B------:R-:W-:Y:S05]  /*0ca0*/  @!P0 BRA `(.L_x_7) ;  /* 0x00000000001c8947 */ /* 0x000fea0003800000 */
[----:B------:R-:W0:Y:S02]  /*0cb0*/  LDC.64 R6, c[0x0][0x598] ;  /* 0x00016600ff067b82 */ /* 0x000e240000000a00 */
[----:B0-----:R-:W2:Y:S02]  /*0cc0*/  LDG.E.64 R6, desc[UR38][R6.64] ;  /* 0x0000002606067981 */ /* 0x001ea4000c1e1b00 */
[----:B--2---:R-:W-:-:S04]  /*0cd0*/  ISETP.NE.U32.AND P0, PT, R6, RZ, PT ;  /* 0x000000ff0600720c */ /* 0x004fc80003f05070 */
[----:B------:R-:W-:-:S13]  /*0ce0*/  ISETP.NE.AND.EX P0, PT, R7, RZ, PT, P0 ;  /* 0x000000ff0700720c */ /* 0x000fda0003f05300 */
[----:B------:R-:W-:Y:S05]  /*0cf0*/  @!P0 BRA `(.L_x_7) ;  /* 0x0000000000088947 */ /* 0x000fea0003800000 */
[----:B------:R0:W5:Y:S01]  /*0d00*/  LD.E R88, desc[UR38][R6.64] ;  /* 0x0000002606587980 */ /* 0x000162000c101900 */
[----:B------:R-:W-:Y:S05]  /*0d10*/  BRA `(.L_x_8) ;  /* 0x0000000000247947 */ /* 0x000fea0003800000 */
.L_x_7:
[----:B------:R-:W-:Y:S02]  /*0d20*/  ULDC.64 UR4, c[0x0][0x588] ;  /* 0x0001620000047ab9 */ /* 0x000fe40000000a00 */
[----:B------:R-:W-:-:S04]  /*0d30*/  ISETP.NE.U32.AND P0, PT, RZ, UR4, PT ;  /* 0x00000004ff007c0c */ /* 0x000fc8000bf05070 */
[----:B------:R-:W-:-:S13]  /*0d40*/  ISETP.NE.AND.EX P0, PT, RZ, UR5, PT, P0 ;  /* 0x00000005ff007c0c */ /* 0x000fda000bf05300 */
[----:B------:R-:W-:Y:S05]  /*0d50*/  @!P0 BRA `(.L_x_9) ;  /* 0x00000000000c8947 */ /* 0x000fea0003800000 */
[----:B------:R-:W0:Y:S02]  /*0d60*/  LDC.64 R88, c[0x0][0x588] ;  /* 0x00016200ff587b82 */ /* 0x000e240000000a00 */
[----:B0-----:R1:W5:Y:S01]  /*0d70*/  LDG.E R88, desc[UR38][R88.64] ;  /* 0x0000002658587981 */ /* 0x001362000c1e1900 */
[----:B------:R-:W-:Y:S05]  /*0d80*/  BRA `(.L_x_8) ;  /* 0x0000000000087947 */ /* 0x000fea0003800000 */
.L_x_9:
[----:B------:R-:W-:Y:S02]  /*0d90*/  ULDC UR4, c[0x0][0x580] ;  /* 0x0001600000047ab9 */ /* 0x000fe40000000800 */
[----:B------:R-:W-:-:S07]  /*0da0*/  IMAD.U32 R88, RZ, RZ, UR4 ;  /* 0x00000004ff587e24 */ /* 0x000fce000f8e00ff */
.L_x_8:
[----:B------:R-:W-:Y:S02]  /*0db0*/  ULDC.64 UR4, c[0x0][0x5a0] ;  /* 0x0001680000047ab9 */ /* 0x000fe40000000a00 */
[----:B------:R-:W-:-:S04]  /*0dc0*/  ISETP.NE.U32.AND P0, PT, RZ, UR4, PT ;  /* 0x00000004ff007c0c */ /* 0x000fc8000bf05070 */
[----:B------:R-:W-:-:S13]  /*0dd0*/  ISETP.NE.AND.EX P0, PT, RZ, UR5, PT, P0 ;  /* 0x00000005ff007c0c */ /* 0x000fda000bf05300 */
[----:B------:R-:W-:Y:S05]  /*0de0*/  @!P0 BRA `(.L_x_10) ;  /* 0x00000000001c8947 */ /* 0x000fea0003800000 */
[----:B0-----:R-:W0:Y:S02]  /*0df0*/  LDC.64 R6, c[0x0][0x5a0] ;  /* 0x00016800ff067b82 */ /* 0x001e240000000a00 */
[----:B0-----:R-:W2:Y:S02]  /*0e00*/  LDG.E.64 R6, desc[UR38][R6.64] ;  /* 0x0000002606067981 */ /* 0x001ea4000c1e1b00 */
[----:B--2---:R-:W-:-:S04]  /*0e10*/  ISETP.NE.U32.AND P0, PT, R6, RZ, PT ;  /* 0x000000ff0600720c */ /* 0x004fc80003f05070 */
[----:B------:R-:W-:-:S13]  /*0e20*/  ISETP.NE.AND.EX P0, PT, R7, RZ, PT, P0 ;  /* 0x000000ff0700720c */ /* 0x000fda0003f05300 */
[----:B------:R-:W-:Y:S05]  /*0e30*/  @!P0 BRA `(.L_x_10) ;  /* 0x0000000000088947 */ /* 0x000fea0003800000 */
[----:B-1----:R0:W5:Y:S01]  /*0e40*/  LD.E R89, desc[UR38][R6.64] ;  /* 0x0000002606597980 */ /* 0x002162000c101900 */
[----:B------:R-:W-:Y:S05]  /*0e50*/  BRA `(.L_x_11) ;  /* 0x0000000000247947 */ /* 0x000fea0003800000 */
.L_x_10:
[----:B------:R-:W-:Y:S02]  /*0e60*/  ULDC.64 UR4, c[0x0][0x590] ;  /* 0x0001640000047ab9 */ /* 0x000fe40000000a00 */
[----:B------:R-:W-:-:S04]  /*0e70*/  ISETP.NE.U32.AND P0, PT, RZ, UR4, PT ;  /* 0x00000004ff007c0c */ /* 0x000fc8000bf05070 */
[----:B------:R-:W-:-:S13]  /*0e80*/  ISETP.NE.AND.EX P0, PT, RZ, UR5, PT, P0 ;  /* 0x00000005ff007c0c */ /* 0x000fda000bf05300 */
[----:B------:R-:W-:Y:S05]  /*0e90*/  @!P0 BRA `(.L_x_12) ;  /* 0x00000000000c8947 */ /* 0x000fea0003800000 */
[----:B0-----:R-:W1:Y:S02]  /*0ea0*/  LDC.64 R6, c[0x0][0x590] ;  /* 0x00016400ff067b82 */ /* 0x001e640000000a00 */
[----:B-1----:R1:W5:Y:S01]  /*0eb0*/  LDG.E R89, desc[UR38][R6.64] ;  /* 0x0000002606597981 */ /* 0x002362000c1e1900 */
[----:B------:R-:W-:Y:S05]  /*0ec0*/  BRA `(.L_x_11) ;  /* 0x0000000000087947 */ /* 0x000fea0003800000 */
.L_x_12:
[----:B------:R-:W-:Y:S02]  /*0ed0*/  ULDC UR4, c[0x0][0x584] ;  /* 0x0001610000047ab9 */ /* 0x000fe40000000800 */
[----:B-1----:R-:W-:-:S07]  /*0ee0*/  IMAD.U32 R89, RZ, RZ, UR4 ;  /* 0x00000004ff597e24 */ /* 0x002fce000f8e00ff */
.L_x_11:
[----:B------:R-:W-:-:S13]  /*0ef0*/  LOP3.LUT P0, RZ, R0, 0xff, RZ, 0xc0, !PT ;  /* 0x000000ff00ff7812 */ /* 0x000fda000780c0ff */
[----:B------:R-:W-:Y:S05]  /*0f00*/  @!P0 EXIT ;  /* 0x000000000000894d */ /* 0x000fea0003800000 */
[----:B------:R-:W2:Y:S01]  /*0f10*/  LDC R91, c[0x0][0x658] ;  /* 0x00019600ff5b7b82 */ /* 0x000ea20000000800 */
[----:B------:R-:W-:Y:S01]  /*0f20*/  ULDC.64 UR6, c[0x0][0x288] ;  /* 0x0000a20000067ab9 */ /* 0x000fe20000000a00 */
[----:B------:R-:W-:Y:S01]  /*0f30*/  LOP3.LUT R14, R14, 0x1, RZ, 0xc0, !PT ;  /* 0x000000010e0e7812 */ /* 0x000fe200078ec0ff */
[----:B------:R-:W-:Y:S01]  /*0f40*/  UIADD3 UR4, UR7, 0x7f, URZ ;  /* 0x0000007f07047890 */ /* 0x000fe2000fffe03f */
[----:B------:R-:W-:Y:S01]  /*0f50*/  SHF.R.U32.HI R0, RZ, 0x2, R4 ;  /* 0x00000002ff007819 */ /* 0x000fe20000011604 */
[----:B------:R-:W-:Y:S01]  /*0f60*/  IMAD.U32 R3, RZ, RZ, UR6 ;  /* 0x00000006ff037e24 */ /* 0x000fe2000f8e00ff */
[----:B------:R-:W-:Y:S01]  /*0f70*/  SHF.R.U32.HI R5, RZ, 0x1, R5 ;  /* 0x00000001ff057819 */ /* 0x000fe20000011605 */
[----:B------:R-:W-:Y:S01]  /*0f80*/  USHF.R.S32.HI UR5, URZ, 0x1f, UR4 ;  /* 0x0000001f3f057899 */ /* 0x000fe20008011404 */
[----:B------:R-:W3:Y:S01]  /*0f90*/  LDC.64 R94, c[0x0][0x5c8] ;  /* 0x00017200ff5e7b82 */ /* 0x000ee20000000a00 */
[----:B------:R-:W-:Y:S01]  /*0fa0*/  LOP3.LUT R90, R4, 0x3, RZ, 0xc0, !PT ;  /* 0x00000003045a7812 */ /* 0x000fe200078ec0ff */
[----:B01----:R-:W-:Y:S01]  /*0fb0*/  IMAD.SHL.U32 R7, R14, 0x40, RZ ;  /* 0x000000400e077824 */ /* 0x003fe200078e00ff */
[----:B------:R-:W-:Y:S01]  /*0fc0*/  LOP3.LUT R0, R0, 0x7, RZ, 0xc0, !PT ;  /* 0x0000000700007812 */ /* 0x000fe200078ec0ff */
[----:B------:R-:W-:Y:S01]  /*0fd0*/  ULEA.HI UR5, UR5, UR4, URZ, 0x7 ;  /* 0x0000000405057291 */ /* 0x000fe2000f8f383f */
[----:B------:R-:W-:Y:S01]  /*0fe0*/  LOP3.LUT R5, R5, 0x30, RZ, 0xc0, !PT ;  /* 0x0000003005057812 */ /* 0x000fe200078ec0ff */
[----:B------:R-:W-:Y:S01]  /*0ff0*/  IMAD R90, R90, -0x2, R3 ;  /* 0xfffffffe5a5a7824 */ /* 0x000fe200078e0203 */
[--C-:B------:R-:W-:Y:S01]  /*1000*/  LOP3.LUT R22, R7, 0x40, R0.reuse, 0xe2, !PT ;  /* 0x0000004007167812 */ /* 0x100fe200078ee200 */
[----:B------:R-:W0:Y:S01]  /*1010*/  LDC R98, c[0x0][0x600] ;  /* 0x00018000ff627b82 */ /* 0x000e220000000800 */
[----:B------:R-:W-:Y:S01]  /*1020*/  IADD3 R3, RZ, -R5, -R0 ;  /* 0x80000005ff037210 */ /* 0x000fe20007ffe800 */
[----:B------:R-:W-:Y:S01]  /*1030*/  IMAD.MOV.U32 R0, RZ, RZ, -0x1 ;  /* 0xffffffffff007424 */ /* 0x000fe200078e00ff */
[----:B------:R-:W-:Y:S01]  /*1040*/  USHF.R.S32.HI UR43, URZ, 0x7, UR5 ;  /* 0x000000073f2b7899 */ /* 0x000fe20008011405 */
[----:B------:R-:W-:Y:S01]  /*1050*/  IMAD.MOV.U32 R6, RZ, RZ, 0x1 ;  /* 0x00000001ff067424 */ /* 0x000fe200078e00ff */
[----:B------:R-:W-:Y:S01]  /*1060*/  LOP3.LUT R97, R4, 0x80, RZ, 0xc0, !PT ;  /* 0x0000008004617812 */ /* 0x000fe200078ec0ff */
[----:B------:R-:W-:Y:S01]  /*1070*/  IMAD R3, R14, -0x40, R3 ;  /* 0xffffffc00e037824 */ /* 0x000fe200078e0203 */
[----:B------:R-:W-:Y:S01]  /*1080*/  UISETP.LT.AND UP0, UPT, UR43, 0x1, UPT ;  /* 0x000000012b00788c */ /* 0x000fe2000bf01270 */
[----:B--2---:R-:W-:Y:S01]  /*1090*/  SHF.L.U32 R0, R0, R91, RZ ;  /* 0x0000005b00007219 */ /* 0x004fe200000006ff */
[----:B------:R-:W-:Y:S01]  /*10a0*/  ULDC UR4, c[0x0][0x284] ;  /* 0x0000a10000047ab9 */ /* 0x000fe20000000800 */
[----:B------:R-:W-:Y:S01]  /*10b0*/  LOP3.LUT R22, R22, R5, RZ, 0xfc, !PT ;  /* 0x0000000516167212 */ /* 0x000fe200078efcff */
[----:B------:R-:W-:Y:S01]  /*10c0*/  USEL UR44, UR43, 0x1, UP0 ;  /* 0x000000012b2c7887 */ /* 0x000fe20008000000 */
[----:B------:R-:W-:Y:S01]  /*10d0*/  SHF.L.U32 R91, R6, R91, RZ ;  /* 0x0000005b065b7219 */ /* 0x000fe200000006ff */
[----:B------:R-:W-:Y:S01]  /*10e0*/  IMAD.SHL.U32 R96, R4, 0x2, RZ ;  /* 0x0000000204607824 */ /* 0x000fe200078e00ff */
[----:B------:R-:W-:Y:S01]  /*10f0*/  LOP3.LUT R116, R18, 0x1, RZ, 0xfc, !PT ;  /* 0x0000000112747812 */ /* 0x000fe200078efcff */
[----:B------:R-:W-:Y:S01]  /*1100*/  VIADD R100, R3, UR4 ;  /* 0x0000000403647c36 */ /* 0x000fe20008000000 */
[C-C-:B---3--:R-:W-:Y:S01]  /*1110*/  SHF.L.U64.HI R92, R94.reuse, 0x7, R95.reuse ;  /* 0x000000075e5c7819 */ /* 0x148fe2000001025f */
[----:B------:R-:W-:Y:S01]  /*1120*/  IMAD.MOV.U32 R23, RZ, RZ, RZ ;  /* 0x000000ffff177224 */ /* 0x000fe200078e00ff */
[C---:B------:R-:W-:Y:S01]  /*1130*/  SHF.L.U64.HI R93, R94.reuse, 0x3, R95 ;  /* 0x000000035e5d7819 */ /* 0x040fe2000001025f */
[C---:B------:R-:W-:Y:S01]  /*1140*/  IMAD.SHL.U32 R95, R94.reuse, 0x80, RZ ;  /* 0x000000805e5f7824 */ /* 0x040fe200078e00ff */
[----:B------:R-:W-:Y:S01]  /*1150*/  SHF.R.U32.HI R97, RZ, 0x7, R97 ;  /* 0x00000007ff617819 */ /* 0x000fe20000011661 */
[----:B------:R-:W-:Y:S01]  /*1160*/  IMAD.SHL.U32 R94, R94, 0x8, RZ ;  /* 0x000000085e5e7824 */ /* 0x000fe200078e00ff */
[----:B------:R-:W-:Y:S01]  /*1170*/  LOP3.LUT R99, RZ, R0, RZ, 0x33, !PT ;  /* 0x00000000ff637212 */ /* 0x000fe200078e33ff */
[----:B------:R-:W-:Y:S01]  /*1180*/  UIADD3 UR44, UR43, -UR44, URZ ;  /* 0x8000002c2b2c7290 */ /* 0x000fe2000fffe03f */
[----:B0-----:R-:W-:Y:S01]  /*1190*/  VIADD R98, R98, 0xffffffff ;  /* 0xffffffff62627836 */ /* 0x001fe20000000000 */
[----:B------:R-:W-:Y:S01]  /*11a0*/  UMOV UR40, URZ ;  /* 0x0000003f00287c82 */ /* 0x000fe20008000000 */
[----:B------:R-:W-:-:S09]  /*11b0*/  UMOV UR41, URZ ;  /* 0x0000003f00297c82 */ /* 0x000fd20008000000 */
.L_x_156:
[----:B0-----:R-:W0:Y:S01]  /*11c0*/  SHFL.IDX PT, R0, R97, RZ, 0x1f ;  /* 0x00001fff61007589 */ /* 0x001e2200000e0000 */
[----:B-1----:R-:W1:Y:S01]  /*11d0*/  S2UR UR7, SR_CgaCtaId ;  /* 0x00000000000779c3 */ /* 0x002e620000008800 */
[----:B------:R-:W-:Y:S01]  /*11e0*/  UMOV UR6, 0x400 ;  /* 0x0000040000067882 */ /* 0x000fe20000000000 */
[----:B0-----:R-:W-:Y:S01]  /*11f0*/  R2UR UR4, R0 ;  /* 0x00000000000472ca */ /* 0x001fe200000e0000 */
[----:B-1----:R-:W-:-:S12]  /*1200*/  ULEA UR46, UR7, UR6, 0x18 ;  /* 0x00000006072e7291 */ /* 0x002fd8000f8ec03f */
[----:B------:R-:W-:-:S04]  /*1210*/  ULEA.HI UR5, UR4, UR4, URZ, 0x1 ;  /* 0x0000000404057291 */ /* 0x000fc8000f8f083f */
[----:B------:R-:W-:-:S04]  /*1220*/  ULOP3.LUT UR5, UR5, 0x3fffe, URZ, 0xc0, !UPT ;  /* 0x0003fffe05057892 */ /* 0x000fc8000f8ec03f */
[----:B------:R-:W-:-:S03]  /*1230*/  UIADD3 UR5, UR4, -UR5, URZ ;  /* 0x8000000504057290 */ /* 0x000fc6000fffe03f */
[----:B------:R-:W-:Y:S01]  /*1240*/  ULDC UR4, c[0x0][0x28c] ;  /* 0x0000a30000047ab9 */ /* 0x000fe20000000800 */
[----:B------:R-:W-:Y:S01]  /*1250*/  ULEA UR5, UR5, UR46, 0xe ;  /* 0x0000002e05057291 */ /* 0x000fe2000f8e703f */
[----:B------:R-:W-:-:S03]  /*1260*/  ISETP.LT.AND P0, PT, RZ, UR4, PT ;  /* 0x00000004ff007c0c */ /* 0x000fc6000bf01270 */
[----:B------:R-:W-:-:S04]  /*1270*/  UIADD3 UR5, UR5, 0x100, URZ ;  /* 0x0000010005057890 */ /* 0x000fc8000fffe03f */
[----:B------:R-:W-:-:S04]  /*1280*/  USHF.R.U32.HI UR5, URZ, 0x4, UR5 ;  /* 0x000000043f057899 */ /* 0x000fc80008011605 */
[----:B------:R-:W-:Y:S02]  /*1290*/  ULOP3.LUT UR45, UR5, 0x3fff, URZ, 0xc0, !UPT ;  /* 0x00003fff052d7892 */ /* 0x000fe4000f8ec03f */
[----:B--2345:R-:W-:Y:S10]  /*12a0*/  @P0 BRA `(.L_x_13) ;  /* 0x0000000000400947 */ /* 0x03cff40003800000 */
[----:B------:R-:W-:Y:S01]  /*12b0*/  MOV R0, 0x0 ;  /* 0x0000000000007802 */ /* 0x000fe20000000f00 */
[----:B------:R-:W-:Y:S01]  /*12c0*/  ULDC.64 UR4, c[0x4][0x68] ;  /* 0x01001a0000047ab9 */ /* 0x000fe20000000a00 */
[----:B------:R-:W-:Y:S01]  /*12d0*/  ULDC.64 UR6, c[0x4][0x8] ;  /* 0x0100020000067ab9 */ /* 0x000fe20000000a00 */
[----:B------:R-:W-:Y:S01]  /*12e0*/  IMAD.U32 R4, RZ, RZ, UR4 ;  /* 0x00000004ff047e24 */ /* 0x000fe2000f8e00ff */
[----:B------:R0:W1:Y:S01]  /*12f0*/  LDC.64 R14, c[0x4][R0] ;  /* 0x01000000000e7b82 */ /* 0x0000620000000a00 */
[----:B------:R-:W-:Y:S01]  /*1300*/  IMAD.U32 R5, RZ, RZ, UR5 ;  /* 0x00000005ff057e24 */ /* 0x000fe2000f8e00ff */
[----:B------:R-:W-:Y:S01]  /*1310*/  ULDC.64 UR4, c[0x4][0x70] ;  /* 0x01001c0000047ab9 */ /* 0x000fe20000000a00 */
[----:B------:R-:W-:Y:S02]  /*1320*/  IMAD.U32 R10, RZ, RZ, UR6 ;  /* 0x00000006ff0a7e24 */ /* 0x000fe4000f8e00ff */
[----:B------:R-:W-:Y:S02]  /*1330*/  IMAD.U32 R6, RZ, RZ, UR4 ;  /* 0x00000004ff067e24 */ /* 0x000fe4000f8e00ff */
[----:B------:R-:W-:-:S02]  /*1340*/  IMAD.U32 R7, RZ, RZ, UR5 ;  /* 0x00000005ff077e24 */ /* 0x000fc4000f8e00ff */
[----:B------:R-:W-:Y:S02]  /*1350*/  IMAD.U32 R11, RZ, RZ, UR7 ;  /* 0x00000007ff0b7e24 */ /* 0x000fe4000f8e00ff */
[----:B------:R-:W-:Y:S02]  /*1360*/  IMAD.MOV.U32 R8, RZ, RZ, 0x1e1 ;  /* 0x000001e1ff087424 */ /* 0x000fe400078e00ff */
[----:B------:R-:W-:Y:S02]  /*1370*/  IMAD.MOV.U32 R12, RZ, RZ, 0x1 ;  /* 0x00000001ff0c7424 */ /* 0x000fe400078e00ff */
[----:B0-----:R-:W-:-:S07]  /*1380*/  IMAD.MOV.U32 R13, RZ, RZ, RZ ;  /* 0x000000ffff0d7224 */ /* 0x001fce00078e00ff */
[----:B------:R-:W-:-:S07]  /*1390*/  LEPC R20, `(.L_x_13) ;  /* 0x000000001014794e */ /* 0x000fce0000000000 */
[----:B-1---5:R-:W-:Y:S05]  /*13a0*/  CALL.ABS.NOINC R14 ;  /* 0x000000000e007343 */ /* 0x022fea0003c00000 */
.L_x_13:
[----:B------:R-:W-:-:S13]  /*13b0*/  ISETP.NE.AND P0, PT, R116, 0x3, PT ;  /* 0x000000037400780c */ /* 0x000fda0003f05270 */
[----:B------:R-:W-:Y:S05]  /*13c0*/  @!P0 BRA `(.L_x_14) ;  /* 0x0000000000048947 */ /* 0x000fea0003800000 */
[----:B------:R-:W-:Y:S01]  /*13d0*/  BPT.TRAP 0x1 ;  /* 0x000000040000795c */ /* 0x000fe20000300000 */
.L_x_14:
[----:B------:R-:W-:Y:S02]  /*13e0*/  IMAD.U32 R3, RZ, RZ, UR41 ;  /* 0x00000029ff037e24 */ /* 0x000fe4000f8e00ff */
[----:B------:R-:W-:-:S03]  /*13f0*/  IMAD.U32 R0, RZ, RZ, UR40 ;  /* 0x00000028ff007e24 */ /* 0x000fc6000f8e00ff */
[----:B------:R-:W-:Y:S02]  /*1400*/  LEA R3, R3, UR46, 0x3 ;  /* 0x0000002e03037c11 */ /* 0x000fe4000f8e18ff */
[----:B------:R-:W-:-:S04]  /*1410*/  SHF.L.U32 R0, R0, 0x1f, RZ ;  /* 0x0000001f00007819 */ /* 0x000fc800000006ff */
[----:B------:R0:W1:Y:S01]  /*1420*/  SYNCS.PHASECHK.TRANS64.TRYWAIT P1, [R3+URZ], R0 ;  /* 0x00000000030075a7 */ /* 0x000062000802017f */
[----:B------:R-:W-:Y:S05]  /*1430*/  @!P0 BRA `(.L_x_15) ;  /* 0x0000000000048947 */ /* 0x000fea0003800000 */
[----:B------:R-:W-:Y:S01]  /*1440*/  BPT.TRAP 0x1 ;  /* 0x000000040000795c */ /* 0x000fe20000300000 */
.L_x_15:
[----:B------:R-:W-:-:S05]  /*1450*/  IMAD.U32 R4, RZ, RZ, UR44 ;  /* 0x0000002cff047e24 */ /* 0x000fca000f8e00ff */
[----:B------:R-:W-:Y:S01]  /*1460*/  ISETP.GE.AND P2, PT, R4, 0x1, PT ;  /* 0x000000010400780c */ /* 0x000fe20003f46270 */
[----:B-1----:R-:W-:-:S12]  /*1470*/  @P1 BRA `(.L_x_16) ;  /* 0x0000000000081947 */ /* 0x002fd80003800000 */
[----:B------:R-:W1:Y:S02]  /*1480*/  SYNCS.PHASECHK.TRANS64.TRYWAIT P1, [R3+URZ], R0 ;  /* 0x00000000030075a7 */ /* 0x000e64000802017f */
[----:B-1----:R-:W-:Y:S05]  /*1490*/  @!P1 BRA `(.L_x_17) ;  /* 0x0000007800cc9947 */ /* 0x002fea0003800000 */
.L_x_16:
[----:B------:R-:W-:Y:S05]  /*14a0*/  WARPSYNC.ALL ;  /* 0x0000000000007948 */ /* 0x000fea0003800000 */
[----:B------:R-:W-:Y:S01]  /*14b0*/  UIADD3 UR4, UR46, 0x20100, URZ ;  /* 0x000201002e047890 */ /* 0x000fe2000fffe03f */
[----:B------:R-:W-:Y:S01]  /*14c0*/  WARPGROUP.ARRIVE ;  /* 0x00000000000079c5 */ /* 0x000fe20000000000 */
[----:B------:R-:W-:Y:S02]  /*14d0*/  ULEA UR6, UR41, UR45, 0xc ;  /* 0x0000002d29067291 */ /* 0x000fe4000f8e603f */
[----:B------:R-:W-:Y:S01]  /*14e0*/  USHF.R.U32.HI UR4, URZ, 0x4, UR4 ;  /* 0x000000043f047899 */ /* 0x000fe20008011604 */
[----:B------:R-:W-:Y:S01]  /*14f0*/  UMOV UR9, 0x40000040 ;  /* 0x4000004000097882 */ /* 0x000fe20000000000 */
[----:B------:R-:W-:-:S02]  /*1500*/  UMOV UR11, 0x40000040 ;  /* 0x40000040000b7882 */ /* 0x000fc40000000000 */
[----:B------:R-:W-:Y:S01]  /*1510*/  ULOP3.LUT UR13, UR4, 0x3fff, URZ, 0xc0, !UPT ;  /* 0x00003fff040d7892 */ /* 0x000fe2000f8ec03f */
[----:B------:R-:W-:Y:S01]  /*1520*/  UMOV UR8, UR6 ;  /* 0x0000000600087c82 */ /* 0x000fe20008000000 */
[----:B------:R-:W-:Y:S02]  /*1530*/  UIADD3 UR5, UR6, 0x800, URZ ;  /* 0x0000080006057890 */ /* 0x000fe4000fffe03f */
[----:B------:R-:W-:Y:S02]  /*1540*/  ULEA UR4, UR41, UR13, 0xa ;  /* 0x0000000d29047291 */ /* 0x000fe4000f8e503f */
[----:B------:R-:W-:-:S05]  /*1550*/  UIADD3 UR7, UR6, 0x380, URZ ;  /* 0x0000038006077890 */ /* 0x000fca000fffe03f */
[----:B------:R-:W-:Y:S02]  /*1560*/  UMOV UR10, UR4 ;  /* 0x00000004000a7c82 */ /* 0x000fe40008000000 */
[----:B------:R-:W-:Y:S01]  /*1570*/  HGMMA.64x64x16.F32 R56, gdesc[UR8].tnspA.tnspB, RZ, !UPT, gsb0 ;  /* 0x60e00000083879f0 */ /* 0x000fe2000c0008ff */
[----:B------:R-:W-:Y:S01]  /*1580*/  UMOV UR8, UR5 ;  /* 0x0000000500087c82 */ /* 0x000fe20008000000 */
[----:B------:R-:W-:Y:S01]  /*1590*/  UMOV UR9, 0x40000040 ;  /* 0x4000004000097882 */ /* 0x000fe20000000000 */
[----:B------:R-:W-:Y:S01]  /*15a0*/  UIADD3 UR5, UR6, 0x880, URZ ;  /* 0x0000088006057890 */ /* 0x000fe2000fffe03f */
[----:B------:R-:W-:Y:S02]  /*15b0*/  WARPGROUP.DEPBAR.LE gsb0, 0x0 ;  /* 0x00008000000079c5 */ /* 0x000fe40000010000 */
[----:B------:R-:W-:-:S06]  /*15c0*/  WARPGROUP.ARRIVE ;  /* 0x00000000000079c5 */ /* 0x000fcc0000000000 */
[----:B------:R-:W-:Y:S01]  /*15d0*/  HGMMA.64x64x16.F32 R24, gdesc[UR8].tnspA.tnspB, RZ, !UPT, gsb0 ;  /* 0x60e00000081879f0 */ /* 0x000fe2000c0008ff */
[----:B------:R-:W-:Y:S02]  /*15e0*/  UIADD3 UR8, UR6, 0x80, URZ ;  /* 0x0000008006087890 */ /* 0x000fe4000fffe03f */
[----:B------:R-:W-:Y:S01]  /*15f0*/  UIADD3 UR10, UR4, 0x80, URZ ;  /* 0x00000080040a7890 */ /* 0x000fe2000fffe03f */
[----:B------:R-:W-:Y:S01]  /*1600*/  UMOV UR9, 0x40000040 ;  /* 0x4000004000097882 */ /* 0x000fe20000000000 */
[----:B------:R-:W-:Y:S01]  /*1610*/  UMOV UR11, 0x40000040 ;  /* 0x40000040000b7882 */ /* 0x000fe20000000000 */
[----:B------:R-:W-:Y:S02]  /*1620*/  WARPGROUP.DEPBAR.LE gsb0, 0x0 ;  /* 0x00008000000079c5 */ /* 0x000fe40000010000 */
[----:B------:R-:W-:-:S06]  /*1630*/  WARPGROUP.ARRIVE ;  /* 0x00000000000079c5 */ /* 0x000fcc0000000000 */
[----:B------:R-:W-:Y:S01]  /*1640*/  HGMMA.64x64x16.F32 R56, gdesc[UR8].tnspA.tnspB, R56, gsb0 ;  /* 0x60e00000083879f0 */ /* 0x000fe20008000838 */
[----:B------:R-:W-:Y:S01]  /*1650*/  UMOV UR8, UR5 ;  /* 0x0000000500087c82 */ /* 0x000fe20008000000 */
[----:B------:R-:W-:Y:S01]  /*1660*/  UMOV UR9, 0x40000040 ;  /* 0x4000004000097882 */ /* 0x000fe20000000000 */
[----:B------:R-:W-:Y:S01]  /*1670*/  UIADD3 UR5, UR6, 0x900, URZ ;  /* 0x0000090006057890 */ /* 0x000fe2000fffe03f */
[----:B------:R-:W-:Y:S02]  /*1680*/  WARPGROUP.DEPBAR.LE gsb0, 0x0 ;  /* 0x00008000000079c5 */ /* 0x000fe40000010000 */
[----:B------:R-:W-:-:S06]  /*1690*/  WARPGROUP.ARRIVE ;  /* 0x00000000000079c5 */ /* 0x000fcc0000000000 */
[----:B------:R-:W-:Y:S01]  /*16a0*/  HGMMA.64x64x16.F32 R24, gdesc[UR8].tnspA.tnspB, R24, gsb0 ;  /* 0x60e00000081879f0 */ /* 0x000fe20008000818 */
        /* <DEDUP_REMOVED lines=61> */
[----:B------:R-:W-:Y:S01]  /*1a80*/  UMOV UR5, 0x40000040 ;  /* 0x4000004000057882 */ /* 0x000fe20000000000 */
[----:B------:R-:W-:Y:S02]  /*1a90*/  WARPGROUP.DEPBAR.LE gsb0, 0x0 ;  /* 0x00008000000079c5 */ /* 0x000fe40000010000 */
[----:B------:R-:W-:-:S06]  /*1aa0*/  WARPGROUP.ARRIVE ;  /* 0x00000000000079c5 */ /* 0x000fcc0000000000 */
[----:B------:R-:W-:Y:S01]  /*1ab0*/  HGMMA.64x64x16.F32 R24, gdesc[UR8].tnspA.tnspB, R24, gsb0 ;  /* 0x60e00000081879f0 */ /* 0x000fe20008000818 */
[----:B------:R-:W-:Y:S02]  /*1ac0*/  UIADD3 UR8, UR4, 0x380, URZ ;  /* 0x0000038004087890 */ /* 0x000fe4000fffe03f */
[----:B------:R-:W-:Y:S01]  /*1ad0*/  UIADD3 UR9, UR6, 0xb80, URZ ;  /* 0x00000b8006097890 */ /* 0x000fe2000fffe03f */
[----:B------:R-:W-:Y:S01]  /*1ae0*/  UMOV UR4, UR7 ;  /* 0x0000000700047c82 */ /* 0x000fe20008000000 */
[----:B------:R-:W-:-:S03]  /*1af0*/  UMOV UR7, 0x40000040 ;  /* 0x4000004000077882 */ /* 0x000fc60000000000 */
[----:B------:R-:W-:Y:S01]  /*1b00*/  UMOV UR6, UR8 ;  /* 0x0000000800067c82 */ /* 0x000fe20008000000 */
[----:B------:R-:W-:Y:S02]  /*1b10*/  WARPGROUP.DEPBAR.LE gsb0, 0x0 ;  /* 0x00008000000079c5 */ /* 0x000fe40000010000 */
[----:B------:R-:W-:-:S06]  /*1b20*/  WARPGROUP.ARRIVE ;  /* 0x00000000000079c5 */ /* 0x000fcc0000000000 */
[----:B------:R-:W-:Y:S01]  /*1b30*/  HGMMA.64x64x16.F32 R56, gdesc[UR4].tnspA.tnspB, R56, gsb0 ;  /* 0x60e00000043879f0 */ /* 0x000fe20008000838 */
[----:B------:R-:W-:Y:S01]  /*1b40*/  UMOV UR4, UR9 ;  /* 0x0000000900047c82 */ /* 0x000fe20008000000 */
[----:B------:R-:W-:Y:S01]  /*1b50*/  UMOV UR5, 0x40000040 ;  /* 0x4000004000057882 */ /* 0x000fe20000000000 */
[----:B------:R-:W-:Y:S02]  /*1b60*/  WARPGROUP.DEPBAR.LE gsb0, 0x0 ;  /* 0x00008000000079c5 */ /* 0x000fe40000010000 */
[----:B------:R-:W-:-:S06]  /*1b70*/  WARPGROUP.ARRIVE ;  /* 0x00000000000079c5 */ /* 0x000fcc0000000000 */
[----:B------:R-:W-:Y:S03]  /*1b80*/  HGMMA.64x64x16.F32 R24, gdesc[UR4].tnspA.tnspB, R24, gsb0 ;  /* 0x60e00000041879f0 */ /* 0x000fe60008000818 */
[----:B------:R-:W-:Y:S02]  /*1b90*/  WARPGROUP.DEPBAR.LE gsb0, 0x0 ;  /* 0x00008000000079c5 */ /* 0x000fe40000010000 */
[----:B------:R-:W-:Y:S05]  /*1ba0*/  @!P2 BRA `(.L_x_18) ;  /* 0x00000008004ca947 */ /* 0x000fea0003800000 */
[----:B------:R-:W-:Y:S01]  /*1bb0*/  UIADD3 UR8, UR41, 0x1, URZ ;  /* 0x0000000129087890 */ /* 0x000fe2000fffe03f */
[----:B01----:R-:W-:Y:S01]  /*1bc0*/  IMAD.U32 R0, RZ, RZ, UR44 ;  /* 0x0000002cff007e24 */ /* 0x003fe2000f8e00ff */
[----:B------:R-:W-:Y:S02]  /*1bd0*/  UMOV UR9, UR41 ;  /* 0x0000002900097c82 */ /* 0x000fe40008000000 */
[----:B------:R-:W-:-:S04]  /*1be0*/  UISETP.NE.AND UP0, UPT, UR8, 0x2, UPT ;  /* 0x000000020800788c */ /* 0x000fc8000bf05270 */
[----:B------:R-:W-:Y:S02]  /*1bf0*/  USEL UR4, URZ, 0x1, UP0 ;  /* 0x000000013f047887 */ /* 0x000fe40008000000 */
[----:B------:R-:W-:Y:S02]  /*1c00*/  USEL UR8, UR8, URZ, UP0 ;  /* 0x0000003f08087287 */ /* 0x000fe40008000000 */
[----:B------:R-:W-:-:S06]  /*1c10*/  ULOP3.LUT UR4, UR40, UR4, URZ, 0x3c, !UPT ;  /* 0x0000000428047292 */ /* 0x000fcc000f8e3c3f */
[----:B------:R-:W-:-:S07]  /*1c20*/  IMAD.U32 R5, RZ, RZ, UR4 ;  /* 0x00000004ff057e24 */ /* 0x000fce000f8e00ff */
.L_x_25:
[----:B01----:R-:W-:Y:S05]  /*1c30*/  @!P0 BRA `(.L_x_19) ;  /* 0x0000000000048947 */ /* 0x003fea0003800000 */
[----:B------:R-:W-:Y:S01]  /*1c40*/  BPT.TRAP 0x1 ;  /* 0x000000040000795c */ /* 0x000fe20000300000 */
.L_x_19:
[----:B------:R-:W0:Y:S01]  /*1c50*/  S2UR UR4, SR_CgaCtaId ;  /* 0x00000000000479c3 */ /* 0x000e220000008800 */
[----:B------:R-:W-:Y:S01]  /*1c60*/  UMOV UR10, 0x400 ;  /* 0x00000400000a7882 */ /* 0x000fe20000000000 */
[----:B------:R-:W-:Y:S01]  /*1c70*/  SHF.L.U32 R3, R5, 0x1f, RZ ;  /* 0x0000001f05037819 */ /* 0x000fe200000006ff */
[----:B0-----:R-:W-:-:S04]  /*1c80*/  ULEA UR10, UR4, UR10, 0x18 ;  /* 0x0000000a040a7291 */ /* 0x001fc8000f8ec03f */
[----:B------:R-:W-:-:S09]  /*1c90*/  ULEA UR4, UR8, UR10, 0x3 ;  /* 0x0000000a08047291 */ /* 0x000fd2000f8e183f */
[----:B------:R0:W1:Y:S01]  /*1ca0*/  SYNCS.PHASECHK.TRANS64.TRYWAIT P1, [UR4], R3 ;  /* 0x00000003ff0075a7 */ /* 0x0000620008020144 */
[----:B------:R-:W-:Y:S05]  /*1cb0*/  @!P0 BRA `(.L_x_20) ;  /* 0x0000000000048947 */ /* 0x000fea0003800000 */
[----:B------:R-:W-:Y:S01]  /*1cc0*/  BPT.TRAP 0x1 ;  /* 0x000000040000795c */ /* 0x000fe20000300000 */
.L_x_20:
[----:B-1----:R-:W-:Y:S05]  /*1cd0*/  @P1 BRA `(.L_x_21) ;  /* 0x0000000000081947 */ /* 0x002fea0003800000 */
[----:B------:R-:W1:Y:S02]  /*1ce0*/  SYNCS.PHASECHK.TRANS64.TRYWAIT P1, [UR4], R3 ;  /* 0x00000003ff0075a7 */ /* 0x000e640008020144 */
[----:B-1----:R-:W-:Y:S05]  /*1cf0*/  @!P1 BRA `(.L_x_22) ;  /* 0x0000007000c89947 */ /* 0x002fea0003800000 */
.L_x_21:
[----:B------:R-:W-:Y:S01]  /*1d00*/  ULEA UR12, UR8, UR13, 0xa ;  /* 0x0000000d080c7291 */ /* 0x000fe2000f8e503f */
[----:B------:R-:W-:Y:S01]  /*1d10*/  WARPGROUP.ARRIVE ;  /* 0x00000000000079c5 */ /* 0x000fe20000000000 */
[----:B------:R-:W-:Y:S01]  /*1d20*/  ULEA UR11, UR8, UR45, 0xc ;  /* 0x0000002d080b7291 */ /* 0x000fe2000f8e603f */
[----:B------:R-:W-:Y:S01]  /*1d30*/  UMOV UR7, 0x40000040 ;  /* 0x4000004000077882 */ /* 0x000fe20000000000 */
[----:B------:R-:W-:Y:S02]  /*1d40*/  UMOV UR5, 0x40000040 ;  /* 0x4000004000057882 */ /* 0x000fe40000000000 */
[----:B------:R-:W-:Y:S01]  /*1d50*/  UIADD3 UR14, UR11, 0x800, URZ ;  /* 0x000008000b0e7890 */ /* 0x000fe2000fffe03f */
[----:B------:R-:W-:Y:S02]  /*1d60*/  UMOV UR6, UR12 ;  /* 0x0000000c00067c82 */ /* 0x000fe40008000000 */
[----:B------:R-:W-:Y:S02]  /*1d70*/  UMOV UR4, UR11 ;  /* 0x0000000b00047c82 */ /* 0x000fe40008000000 */
[----:B------:R-:W-:Y:S01]  /*1d80*/  HGMMA.64x64x16.F32 R56, gdesc[UR4].tnspA.tnspB, R56, gsb0 ;  /* 0x60e00000043879f0 */ /* 0x000fe20008000838 */
[----:B------:R-:W-:Y:S01]  /*1d90*/  UMOV UR5, 0x40000040 ;  /* 0x4000004000057882 */ /* 0x000fe20000000000 */
[----:B------:R-:W-:Y:S01]  /*1da0*/  UMOV UR4, UR14 ;  /* 0x0000000e00047c82 */ /* 0x000fe20008000000 */
[----:B------:R-:W-:Y:S01]  /*1db0*/  UIADD3 UR14, UR11, 0x880, URZ ;  /* 0x000008800b0e7890 */ /* 0x000fe2000fffe03f */
[----:B------:R-:W-:-:S02]  /*1dc0*/  WARPGROUP.DEPBAR.LE gsb0, 0x0 ;  /* 0x00008000000079c5 */ /* 0x000fc40000010000 */
        /* <DEDUP_REMOVED lines=76> */
[----:B------:R-:W-:Y:S02]  /*2290*/  WARPGROUP.DEPBAR.LE gsb0, 0x0 ;  /* 0x00008000000079c5 */ /* 0x000fe40000010000 */
[----:B------:R-:W-:-:S06]  /*22a0*/  WARPGROUP.ARRIVE ;  /* 0x00000000000079c5 */ /* 0x000fcc0000000000 */
[----:B------:R-:W-:Y:S01]  /*22b0*/  HGMMA.64x64x16.F32 R24, gdesc[UR4].tnspA.tnspB, R24, gsb0 ;  /* 0x60e00000041879f0 */ /* 0x000fe20008000818 */
[----:B------:R-:W-:Y:S02]  /*22c0*/  UIADD3 UR6, UR12, 0x380, URZ ;  /* 0x000003800c067890 */ /* 0x000fe4000fffe03f */
[----:B------:R-:W-:Y:S01]  /*22d0*/  UIADD3 UR4, UR11, 0x380, URZ ;  /* 0x000003800b047890 */ /* 0x000fe2000fffe03f */
[----:B------:R-:W-:Y:S01]  /*22e0*/  UMOV UR7, 0x40000040 ;  /* 0x4000004000077882 */ /* 0x000fe20000000000 */
[----:B------:R-:W-:Y:S01]  /*22f0*/  UMOV UR5, 0x40000040 ;  /* 0x4000004000057882 */ /* 0x000fe20000000000 */
[----:B------:R-:W-:Y:S01]  /*2300*/  UIADD3 UR11, UR11, 0xb80, URZ ;  /* 0x00000b800b0b7890 */ /* 0x000fe2000fffe03f */
        /* <DEDUP_REMOVED lines=10> */
[----:B------:R-:W-:Y:S01]  /*23b0*/  BPT.TRAP 0x1 ;  /* 0x000000040000795c */ /* 0x000fe20000300000 */
.L_x_23:
[----:B------:R-:W-:Y:S01]  /*23c0*/  ULEA UR10, UR9, UR10, 0x3 ;  /* 0x0000000a090a7291 */ /* 0x000fe2000f8e183f */
[----:B------:R-:W-:-:S03]  /*23d0*/  ISETP.GT.U32.AND P1, PT, R18, 0x1, PT ;  /* 0x000000011200780c */ /* 0x000fc60003f24070 */
[----:B------:R-:W-:-:S04]  /*23e0*/  UIADD3 UR10, UR10, 0x10, URZ ;  /* 0x000000100a0a7890 */ /* 0x000fc8000fffe03f */
[----:B------:R-:W-:-:S09]  /*23f0*/  UPRMT UR10, URZ, 0x654, UR10 ;  /* 0x000006543f0a7896 */ /* 0x000fd2000800000a */
[----:B------:R-:W-:Y:S01]  /*2400*/  SYNCS.ARRIVE.TRANS64.RED.A1T0 RZ, [UR10], RZ ;  /* 0x000000ffffff79a7 */ /* 0x000fe2000810040a */
[----:B------:R-:W-:Y:S05]  /*2410*/  @P1 BRA `(.L_x_24) ;  /* 0x0000000000041947 */ /* 0x000fea0003800000 */
[----:B------:R-:W-:Y:S01]  /*2420*/  BPT.TRAP 0x1 ;  /* 0x000000040000795c */ /* 0x000fe20000300000 */
.L_x_24:
[----:B------:R-:W-:Y:S01]  /*2430*/  UIADD3 UR8, UR8, 0x1, URZ ;  /* 0x0000000108087890 */ /* 0x000fe2000fffe03f */
[C---:B------:R-:W-:Y:S01]  /*2440*/  ISETP.GT.AND P1, PT, R0.reuse, 0x1, PT ;  /* 0x000000010000780c */ /* 0x040fe20003f24270 */
[----:B------:R-:W-:Y:S01]  /*2450*/  UIADD3 UR9, UR9, 0x1, URZ ;  /* 0x0000000109097890 */ /* 0x000fe2000fffe03f */
[----:B------:R-:W-:Y:S01]  /*2460*/  VIADD R0, R0, 0xffffffff ;  /* 0xffffffff00007836 */ /* 0x000fe20000000000 */
[----:B------:R-:W-:Y:S02]  /*2470*/  UISETP.NE.AND UP0, UPT, UR8, 0x2, UPT ;  /* 0x000000020800788c */ /* 0x000fe4000bf05270 */
[----:B------:R-:W-:Y:S02]  /*2480*/  UISETP.NE.AND UP1, UPT, UR9, 0x2, UPT ;  /* 0x000000020900788c */ /* 0x000fe4000bf25270 */
[----:B------:R-:W-:Y:S02]  /*2490*/  USEL UR4, URZ, 0x1, UP0 ;  /* 0x000000013f047887 */ /* 0x000fe40008000000 */
[----:B------:R-:W-:-:S02]  /*24a0*/  USEL UR8, UR8, URZ, UP0 ;  /* 0x0000003f08087287 */ /* 0x000fc40008000000 */
[----:B------:R-:W-:Y:S02]  /*24b0*/  USEL UR9, UR9, URZ, UP1 ;  /* 0x0000003f09097287 */ /* 0x000fe40008800000 */
[----:B------:R-:W-:Y:S01]  /*24c0*/  LOP3.LUT R5, R5, UR4, RZ, 0x3c, !PT ;  /* 0x0000000405057c12 */ /* 0x000fe2000f8e3cff */
[----:B------:R-:W-:Y:S09]  /*24d0*/  @P1 BRA `(.L_x_25) ;  /* 0xfffffff400d41947 */ /* 0x000ff2000383ffff */
.L_x_18:
[----:B01----:R-:W0:Y:S02]  /*24e0*/  LDC R0, c[0x0][0x28c] ;  /* 0x0000a300ff007b82 */ /* 0x003e240000000800 */
[----:B0-----:R-:W-:-:S13]  /*24f0*/  ISETP.GE.AND P1, PT, R0, 0x1, PT ;  /* 0x000000010000780c */ /* 0x001fda0003f26270 */
[----:B------:R-:W-:Y:S05]  /*2500*/  @!P1 BRA `(.L_x_26) ;  /* 0x0000000000389947 */ /* 0x000fea0003800000 */
[----:B------:R-:W-:Y:S05]  /*2510*/  @!P0 BRA `(.L_x_27) ;  /* 0x0000000000048947 */ /* 0x000fea0003800000 */
[----:B------:R-:W-:Y:S01]  /*2520*/  BPT.TRAP 0x1 ;  /* 0x000000040000795c */ /* 0x000fe20000300000 */
.L_x_27:
[----:B------:R-:W0:Y:S01]  /*2530*/  S2UR UR6, SR_CgaCtaId ;  /* 0x00000000000679c3 */ /* 0x000e220000008800 */
[----:B------:R-:W-:Y:S01]  /*2540*/  UIADD3 UR4, UR44, UR41, URZ ;  /* 0x000000292c047290 */ /* 0x000fe2000fffe03f */
[----:B------:R-:W-:Y:S01]  /*2550*/  ISETP.GT.U32.AND P0, PT, R18, 0x1, PT ;  /* 0x000000011200780c */ /* 0x000fe20003f04070 */
[----:B------:R-:W-:Y:S02]  /*2560*/  UMOV UR5, 0x400 ;  /* 0x0000040000057882 */ /* 0x000fe40000000000 */
[----:B------:R-:W-:-:S04]  /*2570*/  USHF.L.U32 UR4, UR4, 0x3, URZ ;  /* 0x0000000304047899 */ /* 0x000fc8000800063f */
[----:B------:R-:W-:Y:S02]  /*2580*/  ULOP3.LUT UR4, UR4, 0x8, URZ, 0xc0, !UPT ;  /* 0x0000000804047892 */ /* 0x000fe4000f8ec03f */
[----:B0-----:R-:W-:-:S04]  /*2590*/  ULEA UR5, UR6, UR5, 0x18 ;  /* 0x0000000506057291 */ /* 0x001fc8000f8ec03f */
[----:B------:R-:W-:-:S04]  /*25a0*/  UIADD3 UR4, UR5, 0x10, UR4 ;  /* 0x0000001005047890 */ /* 0x000fc8000fffe004 */
[----:B------:R-:W-:-:S09]  /*25b0*/  UPRMT UR4, URZ, 0x654, UR4 ;  /* 0x000006543f047896 */ /* 0x000fd20008000004 */
[----:B------:R-:W-:Y:S01]  /*25c0*/  SYNCS.ARRIVE.TRANS64.RED.A1T0 RZ, [UR4], RZ ;  /* 0x000000ffffff79a7 */ /* 0x000fe20008100404 */
[----:B------:R-:W-:Y:S05]  /*25d0*/  @P0 BRA `(.L_x_26) ;  /* 0x0000000000040947 */ /* 0x000fea0003800000 */
[----:B------:R-:W-:Y:S01]  /*25e0*/  BPT.TRAP 0x1 ;  /* 0x000000040000795c */ /* 0x000fe20000300000 */
.L_x_26:
[----:B------:R-:W-:Y:S01]  /*25f0*/  IMAD.SHL.U32 R101, R101, 0x40, RZ ;  /* 0x0000004065657824 */ /* 0x000fe200078e00ff */
[----:B------:R-:W-:Y:S01]  /*2600*/  ULDC UR6, c[0x0][0x288] ;  /* 0x0000a20000067ab9 */ /* 0x000fe20000000800 */
[----:B------:R-:W-:Y:S01]  /*2610*/  SHF.R.S32.HI R21, RZ, 0x1f, R19 ;  /* 0x0000001fff157819 */ /* 0x000fe20000011413 */
[----:B------:R-:W-:Y:S01]  /*2620*/  IMAD.SHL.U32 R3, R109, 0x100, RZ ;  /* 0x000001006d037824 */ /* 0x000fe200078e00ff */
[----:B------:R-:W-:Y:S01]  /*2630*/  ULDC.64 UR4, c[0x0][0x5d0] ;  /* 0x0001740000047ab9 */ /* 0x000fe20000000a00 */
[----:B------:R-:W-:Y:S01]  /*2640*/  LOP3.LUT R8, R101, 0x6, R96, 0xf8, !PT ;  /* 0x0000000665087812 */ /* 0x000fe200078ef860 */
[----:B------:R-:W-:Y:S01]  /*2650*/  IMAD.WIDE R108, R109, 0x100, R22 ;  /* 0x000001006d6c7825 */ /* 0x000fe200078e0216 */
[----:B------:R-:W-:Y:S01]  /*2660*/  ISETP.GE.AND P0, PT, R101, UR6, PT ;  /* 0x0000000665007c0c */ /* 0x000fe2000bf06270 */
[----:B------:R-:W-:Y:S01]  /*2670*/  ULDC UR6, c[0x0][0x284] ;  /* 0x0000a10000067ab9 */ /* 0x000fe20000000800 */
[----:B------:R-:W-:Y:S01]  /*2680*/  SHF.R.S32.HI R9, RZ, 0x1f, R8 ;  /* 0x0000001fff097819 */ /* 0x000fe20000011408 */
[----:B------:R-:W-:Y:S01]  /*2690*/  IMAD R0, R21, UR4, RZ ;  /* 0x0000000415007c24 */ /* 0x000fe2000f8e02ff */
[----:B------:R-:W-:-:S03]  /*26a0*/  ISETP.GE.OR P0, PT, R3, UR6, P0 ;  /* 0x0000000603007c0c */ /* 0x000fc60008706670 */
[C---:B------:R-:W-:Y:S02]  /*26b0*/  IMAD R7, R19.reuse, UR5, R0 ;  /* 0x0000000513077c24 */ /* 0x040fe4000f8e0200 */
[----:B------:R-:W-:Y:S01]  /*26c0*/  IMAD.WIDE.U32 R4, R19, UR4, R8 ;  /* 0x0000000413047c25 */ /* 0x000fe2000f8e0008 */
[----:B------:R-:W-:-:S03]  /*26d0*/  ULDC.64 UR4, c[0x0][0x5c8] ;  /* 0x0001720000047ab9 */ /* 0x000fc60000000a00 */
[----:B------:R-:W-:Y:S02]  /*26e0*/  IMAD R11, R109, UR4, RZ ;  /* 0x000000046d0b7c24 */ /* 0x000fe4000f8e02ff */
[----:B------:R-:W-:Y:S02]  /*26f0*/  IMAD.IADD R5, R5, 0x1, R7 ;  /* 0x0000000105057824 */ /* 0x000fe400078e0207 */
[C---:B------:R-:W-:Y:S02]  /*2700*/  IMAD R11, R108.reuse, UR5, R11 ;  /* 0x000000056c0b7c24 */ /* 0x040fe4000f8e020b */
[----:B------:R-:W-:-:S04]  /*2710*/  IMAD.WIDE.U32 R112, R108, UR4, R4 ;  /* 0x000000046c707c25 */ /* 0x000fc8000f8e0004 */
[----:B------:R-:W-:Y:S01]  /*2720*/  IMAD.MOV.U32 R0, RZ, RZ, -0x1 ;  /* 0xffffffffff007424 */ /* 0x000fe200078e00ff */
[----:B------:R-:W-:Y:S06]  /*2730*/  @P0 BRA `(.L_x_28) ;  /* 0x0000004c00000947 */ /* 0x000fec0003800000 */
[----:B-----5:R-:W-:Y:S01]  /*2740*/  FSETP.NEU.AND P1, PT, R89, RZ, PT ;  /* 0x000000ff5900720b */ /* 0x020fe20003f2d000 */
[----:B------:R-:W-:Y:S01]  /*2750*/  IMAD.IADD R4, R90, 0x1, -R101 ;  /* 0x000000015a047824 */ /* 0x000fe200078e0a65 */
[----:B------:R-:W-:Y:S01]  /*2760*/  BSSY B0, `(.L_x_28) ;  /* 0x00004bd000007945 */ /* 0x000fe20003800000 */
[----:B------:R-:W-:Y:S02]  /*2770*/  IMAD.IADD R3, R100, 0x1, -R3 ;  /* 0x0000000164037824 */ /* 0x000fe400078e0a03 */
[----:B------:R-:W-:Y:S01]  /*2780*/  IMAD.IADD R105, R113, 0x1, R11 ;  /* 0x0000000171697824 */ /* 0x000fe200078e020b */
[----:B------:R-:W-:-:S04]  /*2790*/  ISETP.GT.AND P6, PT, R4, RZ, PT ;  /* 0x000000ff0400720c */ /* 0x000fc80003fc4270 */
[----:B------:R-:W-:-:S03]  /*27a0*/  ISETP.GT.AND P0, PT, R3, RZ, P6 ;  /* 0x000000ff0300720c */ /* 0x000fc60003704270 */
[----:B------:R-:W-:Y:S10]  /*27b0*/  @!P1 BRA `(.L_x_29) ;  /* 0x0000003400709947 */ /* 0x000ff40003800000 */
[----:B------:R-:W0:Y:S01]  /*27c0*/  LDC.64 R14, c[0x0][0x5b8] ;  /* 0x00016e00ff0e7b82 */ /* 0x000e220000000a00 */
[----:B------:R-:W-:-:S07]  /*27d0*/  ULDC.64 UR4, c[0x0][0x5c0] ;  /* 0x0001700000047ab9 */ /* 0x000fce0000000a00 */
[----:B------:R-:W1:Y:S08]  /*27e0*/  LDC.64 R106, c[0x0][0x5b0] ;  /* 0x00016c00ff6a7b82 */ /* 0x000e700000000a00 */
[----:B------:R-:W2:Y:S01]  /*27f0*/  LDC.64 R12, c[0x0][0x5a8] ;  /* 0x00016a00ff0c7b82 */ /* 0x000ea20000000a00 */
[-C--:B0-----:R-:W-:Y:S02]  /*2800*/  IMAD R6, R21, R14.reuse, RZ ;  /* 0x0000000e15067224 */ /* 0x081fe400078e02ff */
[----:B------:R-:W-:-:S04]  /*2810*/  IMAD.WIDE.U32 R20, R19, R14, R8 ;  /* 0x0000000e13147225 */ /* 0x000fc800078e0008 */
[----:B------:R-:W-:Y:S02]  /*2820*/  IMAD R101, R19, R15, R6 ;  /* 0x0000000f13657224 */ /* 0x000fe400078e0206 */
[-C--:B-1----:R-:W-:Y:S02]  /*2830*/  IMAD R5, R109, R106.reuse, RZ ;  /* 0x0000006a6d057224 */ /* 0x082fe400078e02ff */
[----:B------:R-:W-:Y:S02]  /*2840*/  IMAD.IADD R103, R21, 0x1, R101 ;  /* 0x0000000115677824 */ /* 0x000fe400078e0265 */
[----:B------:R-:W-:Y:S02]  /*2850*/  IMAD.MOV.U32 R102, RZ, RZ, R20 ;  /* 0x000000ffff667224 */ /* 0x000fe400078e0014 */
[C---:B------:R-:W-:Y:S02]  /*2860*/  IMAD R119, R108.reuse, R107, R5 ;  /* 0x0000006b6c777224 */ /* 0x040fe400078e0205 */
[----:B------:R-:W-:-:S04]  /*2870*/  IMAD.WIDE.U32 R6, R108, R106, R102 ;  /* 0x0000006a6c067225 */ /* 0x000fc800078e0066 */
[----:B------:R-:W-:Y:S01]  /*2880*/  IMAD.IADD R5, R7, 0x1, R119 ;  /* 0x0000000107057824 */ /* 0x000fe200078e0277 */
[----:B--2---:R-:W-:-:S04]  /*2890*/  LEA R10, P1, R6, R12, 0x1 ;  /* 0x0000000c060a7211 */ /* 0x004fc800078208ff */
[----:B------:R-:W-:-:S05]  /*28a0*/  LEA.HI.X R11, R6, R13, R5, 0x1, P1 ;  /* 0x0000000d060b7211 */ /* 0x000fca00008f0c05 */
[----:B------:R-:W2:Y:S01]  /*28b0*/  @P0 LDG.E.LTC128B.U16 R5, desc[UR38][R10.64] ;  /* 0x000000260a050981 */ /* 0x000ea2000c1e1520 */
[----:B------:R-:W-:Y:S01]  /*28c0*/  ISETP.GT.AND P4, PT, R4, 0x1, PT ;  /* 0x000000010400780c */ /* 0x000fe20003f84270 */
[----:B------:R-:W-:Y:S01]  /*28d0*/  IMAD.WIDE.U32 R6, R108, R106, R8 ;  /* 0x0000006a6c067225 */ /* 0x000fe200078e0008 */
[----:B------:R-:W-:Y:S01]  /*28e0*/  BSSY B1, `(.L_x_30) ;  /* 0x0000013000017945 */ /* 0x000fe20003800000 */
[----:B------:R-:W-:Y:S02]  /*28f0*/  SHF.L.U64.HI R113, R106, 0x3, R107 ;  /* 0x000000036a717819 */ /* 0x000fe4000001026b */
[----:B------:R-:W-:Y:S01]  /*2900*/  IMAD.IADD R7, R119, 0x1, R7 ;  /* 0x0000000177077824 */ /* 0x000fe200078e0207 */
[----:B------:R-:W-:Y:S01]  /*2910*/  P2R R117, PR, RZ, 0x10 ;  /* 0x00000010ff757803 */ /* 0x000fe20000000000 */
[----:B------:R-:W-:-:S04]  /*2920*/  IMAD.WIDE.U32 R110, R19, R14, R6 ;  /* 0x0000000e136e7225 */ /* 0x000fc800078e0006 */
[----:B------:R-:W-:Y:S01]  /*2930*/  IMAD.IADD R7, R101, 0x1, R111 ;  /* 0x0000000165077824 */ /* 0x000fe200078e026f */
[----:B------:R-:W-:-:S04]  /*2940*/  LEA R6, P2, R110, R12, 0x1 ;  /* 0x0000000c6e067211 */ /* 0x000fc800078408ff */
[----:B------:R-:W-:Y:S01]  /*2950*/  LEA.HI.X R7, R110, R13, R7, 0x1, P2 ;  /* 0x0000000d6e077211 */ /* 0x000fe200010f0c07 */
[----:B--2---:R-:W-:-:S05]  /*2960*/  HADD2.F32 R104, -RZ, R5.H0_H0 ;  /* 0x20000005ff687230 */ /* 0x004fca0000004100 */
[----:B------:R-:W-:Y:S01]  /*2970*/  FMUL R15, R104, R89 ;  /* 0x00000059680f7220 */ /* 0x000fe20000400000 */
[----:B------:R-:W-:-:S03]  /*2980*/  LEA R104, P1, R112, UR4, 0x1 ;  /* 0x0000000470687c11 */ /* 0x000fc6000f8208ff */
[----:B------:R-:W-:Y:S01]  /*2990*/  FFMA R15, R56, R88, R15 ;  /* 0x00000058380f7223 */ /* 0x000fe2000000000f */
[----:B------:R-:W-:Y:S01]  /*29a0*/  LEA.HI.X R105, R112, UR5, R105, 0x1, P1 ;  /* 0x0000000570697c11 */ /* 0x000fe200088f0c69 */
[----:B------:R-:W-:Y:S01]  /*29b0*/  IMAD.SHL.U32 R112, R106, 0x8, RZ ;  /* 0x000000086a707824 */ /* 0x000fe200078e00ff */
[----:B------:R-:W-:Y:S02]  /*29c0*/  ISETP.GT.AND P1, PT, R3, RZ, P4 ;  /* 0x000000ff0300720c */ /* 0x000fe40002724270 */
[----:B------:R-:W-:-:S05]  /*29d0*/  F2FP.F16.F32.PACK_AB R15, RZ, R15 ;  /* 0x0000000fff0f723e */ /* 0x000fca00000000ff */
[----:B------:R0:W-:Y:S06]  /*29e0*/  @P0 STG.E.U16 desc[UR38][R104.64], R15 ;  /* 0x0000000f68000986 */ /* 0x0001ec000c101526 */
[----:B------:R-:W-:Y:S05]  /*29f0*/  @!P1 BRA `(.L_x_31) ;  /* 0x0000000000049947 */ /* 0x000fea0003800000 */
[----:B------:R1:W5:Y:S02]  /*2a00*/  LDG.E.LTC128B.U16 R5, desc[UR38][R6.64+0x2] ;  /* 0x0000022606057981 */ /* 0x000364000c1e1520 */
.L_x_31:
[----:B------:R-:W-:Y:S05]  /*2a10*/  BSYNC B1 ;  /* 0x0000000000017941 */ /* 0x000fea0003800000 */
.L_x_30:
[----:B-----5:R-:W-:Y:S01]  /*2a20*/  HADD2.F32 R10, -RZ, R5.H0_H0 ;  /* 0x20000005ff0a7230 */ /* 0x020fe20000004100 */
[----:B------:R-:W-:Y:S01]  /*2a30*/  ISETP.GT.AND P0, PT, R3, 0x8, P6 ;  /* 0x000000080300780c */ /* 0x000fe20003704270 */
[----:B------:R-:W-:Y:S01]  /*2a40*/  IMAD.WIDE.U32 R114, R108, R106, R112 ;  /* 0x0000006a6c727225 */ /* 0x000fe200078e0070 */
[----:B0-----:R-:W-:-:S03]  /*2a50*/  PRMT R15, R5, 0x7610, R15 ;  /* 0x00007610050f7816 */ /* 0x001fc6000000000f */
[----:B------:R-:W-:Y:S01]  /*2a60*/  FMUL R10, R10, R89 ;  /* 0x000000590a0a7220 */ /* 0x000fe20000400000 */
[----:B------:R-:W-:Y:S01]  /*2a70*/  IMAD.IADD R119, R119, 0x1, R115 ;  /* 0x0000000177777824 */ /* 0x000fe200078e0273 */
[----:B------:R-:W-:Y:S02]  /*2a80*/  IADD3 R11, P2, R20, R114, RZ ;  /* 0x00000072140b7210 */ /* 0x000fe40007f5e0ff */
[----:B------:R-:W-:-:S03]  /*2a90*/  FFMA R57, R57, R88, R10 ;  /* 0x0000005839397223 */ /* 0x000fc6000000000a */
[----:B------:R-:W-:Y:S01]  /*2aa0*/  IMAD.X R56, R119, 0x1, R103, P2 ;  /* 0x0000000177387824 */ /* 0x000fe200010e0667 */
[C---:B------:R-:W-:Y:S02]  /*2ab0*/  LEA R10, P2, R11.reuse, R12, 0x1 ;  /* 0x0000000c0b0a7211 */ /* 0x040fe400078408ff */
[----:B------:R-:W-:Y:S02]  /*2ac0*/  F2FP.F16.F32.PACK_AB R57, RZ, R57 ;  /* 0x00000039ff39723e */ /* 0x000fe400000000ff */
[----:B------:R-:W-:Y:S01]  /*2ad0*/  LEA.HI.X R11, R11, R13, R56, 0x1, P2 ;  /* 0x0000000d0b0b7211 */ /* 0x000fe200010f0c38 */
[----:B------:R-:W-:Y:S01]  /*2ae0*/  @P1 IMAD.MOV.U32 R56, RZ, RZ, R104 ;  /* 0x000000ffff381224 */ /* 0x000fe200078e0068 */
[----:B------:R-:W-:Y:S01]  /*2af0*/  PRMT R111, R57, 0x7610, R111 ;  /* 0x00007610396f7816 */ /* 0x000fe2000000006f */
[----:B------:R-:W-:-:S05]  /*2b00*/  @P1 IMAD.MOV.U32 R57, RZ, RZ, R105 ;  /* 0x000000ffff391224 */ /* 0x000fca00078e0069 */
[----:B------:R0:W-:Y:S04]  /*2b10*/  @P1 STG.E.U16 desc[UR38][R56.64+0x2], R111 ;  /* 0x0000026f38001986 */ /* 0x0001e8000c101526 */
[----:B------:R-:W2:Y:S01]  /*2b20*/  @P0 LDG.E.LTC128B.U16 R15, desc[UR38][R10.64] ;  /* 0x000000260a0f0981 */ /* 0x000ea2000c1e1520 */
[----:B------:R-:W-:Y:S01]  /*2b30*/  IADD3 R114, P1, R8, R114, RZ ;  /* 0x0000007208727210 */ /* 0x000fe20007f3e0ff */
[----:B------:R-:W-:Y:S01]  /*2b40*/  BSSY B1, `(.L_x_32) ;  /* 0x0000012000017945 */ /* 0x000fe20003800000 */
[----:B------:R-:W-:-:S03]  /*2b50*/  SHF.L.U64.HI R121, R94, 0x1, R93 ;  /* 0x000000015e797819 */ /* 0x000fc6000001025d */
[----:B------:R-:W-:Y:S01]  /*2b60*/  IMAD.X R115, R9, 0x1, R119, P1 ;  /* 0x0000000109737824 */ /* 0x000fe200008e0677 */
[----:B------:R-:W-:Y:S01]  /*2b70*/  ISETP.GT.AND P1, PT, R3, 0x8, P4 ;  /* 0x000000080300780c */ /* 0x000fe20002724270 */
[----:B------:R-:W-:Y:S02]  /*2b80*/  IMAD.SHL.U32 R119, R94, 0x2, RZ ;  /* 0x000000025e777824 */ /* 0x000fe400078e00ff */
[----:B------:R-:W-:-:S04]  /*2b90*/  IMAD.WIDE.U32 R114, R19, R14, R114 ;  /* 0x0000000e13727225 */ /* 0x000fc800078e0072 */
[----:B0-----:R-:W-:Y:S01]  /*2ba0*/  IMAD.IADD R57, R101, 0x1, R115 ;  /* 0x0000000165397824 */ /* 0x001fe200078e0273 */
[----:B------:R-:W-:-:S04]  /*2bb0*/  LEA R56, P3, R114, R12, 0x1 ;  /* 0x0000000c72387211 */ /* 0x000fc800078608ff */
[----:B------:R-:W-:Y:S01]  /*2bc0*/  LEA.HI.X R57, R114, R13, R57, 0x1, P3 ;  /* 0x0000000d72397211 */ /* 0x000fe200018f0c39 */
[----:B--2---:R-:W-:-:S05]  /*2bd0*/  HADD2.F32 R110, -RZ, R15.H0_H0 ;  /* 0x2000000fff6e7230 */ /* 0x004fca0000004100 */
[----:B------:R-:W-:Y:S01]  /*2be0*/  FMUL R5, R110, R89 ;  /* 0x000000596e057220 */ /* 0x000fe20000400000 */
[----:B------:R-:W-:-:S03]  /*2bf0*/  IADD3 R110, P2, R119, R104, RZ ;  /* 0x00000068776e7210 */ /* 0x000fc60007f5e0ff */
[----:B------:R-:W-:Y:S02]  /*2c00*/  FFMA R5, R58, R88, R5 ;  /* 0x000000583a057223 */ /* 0x000fe40000000005 */
[----:B------:R-:W-:-:S03]  /*2c10*/  IMAD.X R111, R121, 0x1, R105, P2 ;  /* 0x00000001796f7824 */ /* 0x000fc600010e0669 */
[----:B------:R-:W-:-:S05]  /*2c20*/  F2FP.F16.F32.PACK_AB R5, RZ, R5 ;  /* 0x00000005ff05723e */ /* 0x000fca00000000ff */
[----:B------:R0:W-:Y:S01]  /*2c30*/  @P0 STG.E.U16 desc[UR38][R110.64], R5 ;  /* 0x000000056e000986 */ /* 0x0001e2000c101526 */
[----:B------:R-:W-:Y:S05]  /*2c40*/  @!P1 BRA `(.L_x_33) ;  /* 0x0000000000049947 */ /* 0x000fea0003800000 */
[----:B------:R2:W5:Y:S02]  /*2c50*/  LDG.E.LTC128B.U16 R15, desc[UR38][R56.64+0x2] ;  /* 0x00000226380f7981 */ /* 0x000564000c1e1520 */
.L_x_33:
[----:B------:R-:W-:Y:S05]  /*2c60*/  BSYNC B1 ;  /* 0x0000000000017941 */ /* 0x000fea0003800000 */
.L_x_32:
[----:B-----5:R-:W-:Y:S01]  /*2c70*/  HADD2.F32 R10, -RZ, R15.H0_H0 ;  /* 0x2000000fff0a7230 */ /* 0x020fe20000004100 */
[----:B------:R-:W-:Y:S01]  /*2c80*/  ISETP.GT.AND P4, PT, R4, 0x8, PT ;  /* 0x000000080400780c */ /* 0x000fe20003f84270 */
[----:B------:R-:W-:Y:S01]  /*2c90*/  IMAD.MOV.U32 R58, RZ, RZ, R110 ;  /* 0x000000ffff3a7224 */ /* 0x000fe200078e006e */
[----:B------:R-:W-:Y:S01]  /*2ca0*/  BSSY B1, `(.L_x_34) ;  /* 0x000000b000017945 */ /* 0x000fe20003800000 */
[----:B------:R-:W-:Y:S01]  /*2cb0*/  PRMT R114, R15, 0x7610, R114 ;  /* 0x000076100f727816 */ /* 0x000fe20000000072 */
[----:B------:R-:W-:Y:S01]  /*2cc0*/  FMUL R10, R10, R89 ;  /* 0x000000590a0a7220 */ /* 0x000fe20000400000 */
[----:B------:R-:W-:Y:S02]  /*2cd0*/  ISETP.GT.AND P0, PT, R3, RZ, P4 ;  /* 0x000000ff0300720c */ /* 0x000fe40002704270 */
[----:B------:R-:W-:Y:S01]  /*2ce0*/  P2R R115, PR, RZ, 0x10 ;  /* 0x00000010ff737803 */ /* 0x000fe20000000000 */
[----:B------:R-:W-:Y:S01]  /*2cf0*/  FFMA R10, R59, R88, R10 ;  /* 0x000000583b0a7223 */ /* 0x000fe2000000000a */
[----:B------:R-:W-:-:S04]  /*2d00*/  IMAD.MOV.U32 R59, RZ, RZ, R111 ;  /* 0x000000ffff3b7224 */ /* 0x000fc800078e006f */
[----:B------:R-:W-:-:S05]  /*2d10*/  F2FP.F16.F32.PACK_AB R10, RZ, R10 ;  /* 0x0000000aff0a723e */ /* 0x000fca00000000ff */
[----:B------:R3:W-:Y:S01]  /*2d20*/  @P1 STG.E.U16 desc[UR38][R58.64+0x2], R10 ;  /* 0x0000020a3a001986 */ /* 0x0007e2000c101526 */
[----:B------:R-:W-:Y:S05]  /*2d30*/  @!P0 BRA `(.L_x_35) ;  /* 0x0000000000048947 */ /* 0x000fea0003800000 */
[----:B------:R4:W5:Y:S02]  /*2d40*/  LDG.E.LTC128B.U16 R114, desc[UR38][R6.64+0x10] ;  /* 0x0000102606727981 */ /* 0x000964000c1e1520 */
.L_x_35:
[----:B------:R-:W-:Y:S05]  /*2d50*/  BSYNC B1 ;  /* 0x0000000000017941 */ /* 0x000fea0003800000 */
.L_x_34:
[----:B---3-5:R-:W-:Y:S01]  /*2d60*/  HADD2.F32 R10, -RZ, R114.H0_H0 ;  /* 0x20000072ff0a7230 */ /* 0x028fe20000004100 */
[C---:B0-----:R-:W-:Y:S01]  /*2d70*/  SHF.L.U64.HI R5, R95.reuse, 0x1, R92 ;  /* 0x000000015f057819 */ /* 0x041fe2000001025c */
[----:B------:R-:W-:Y:S01]  /*2d80*/  IMAD.SHL.U32 R15, R95, 0x2, RZ ;  /* 0x000000025f0f7824 */ /* 0x000fe200078e00ff */
[----:B------:R-:W-:Y:S01]  /*2d90*/  ISETP.GT.AND P3, PT, R4, 0x9, PT ;  /* 0x000000090400780c */ /* 0x000fe20003f64270 */
[----:B------:R-:W-:Y:S01]  /*2da0*/  BSSY B1, `(.L_x_36) ;  /* 0x000000b000017945 */ /* 0x000fe20003800000 */
[----:B------:R-:W-:Y:S02]  /*2db0*/  FMUL R11, R10, R89 ;  /* 0x000000590a0b7220 */ /* 0x000fe40000400000 */
[----:B------:R-:W-:Y:S02]  /*2dc0*/  IADD3 R10, P1, P2, R15, R104, R119 ;  /* 0x000000680f0a7210 */ /* 0x000fe40007a3e077 */
[----:B------:R-:W-:Y:S01]  /*2dd0*/  FFMA R60, R60, R88, R11 ;  /* 0x000000583c3c7223 */ /* 0x000fe2000000000b */
[----:B------:R-:W-:-:S02]  /*2de0*/  P2R R118, PR, RZ, 0x8 ;  /* 0x00000008ff767803 */ /* 0x000fc40000000000 */
[----:B------:R-:W-:Y:S02]  /*2df0*/  IADD3.X R11, R5, R105, R121, P1, P2 ;  /* 0x00000069050b7210 */ /* 0x000fe40000fe4479 */
[----:B------:R-:W-:Y:S02]  /*2e00*/  F2FP.F16.F32.PACK_AB R60, RZ, R60 ;  /* 0x0000003cff3c723e */ /* 0x000fe400000000ff */
[----:B------:R-:W-:-:S03]  /*2e10*/  ISETP.GT.AND P1, PT, R3, RZ, P3 ;  /* 0x000000ff0300720c */ /* 0x000fc60001f24270 */
[----:B------:R0:W-:Y:S10]  /*2e20*/  @P0 STG.E.U16 desc[UR38][R104.64+0x10], R60 ;  /* 0x0000103c68000986 */ /* 0x0001f4000c101526 */
[----:B------:R-:W-:Y:S05]  /*2e30*/  @!P1 BRA `(.L_x_37) ;  /* 0x0000000000049947 */ /* 0x000fea0003800000 */
[----:B------:R3:W5:Y:S02]  /*2e40*/  LDG.E.LTC128B.U16 R114, desc[UR38][R6.64+0x12] ;  /* 0x0000122606727981 */ /* 0x000764000c1e1520 */
.L_x_37:
[----:B------:R-:W-:Y:S05]  /*2e50*/  BSYNC B1 ;  /* 0x0000000000017941 */ /* 0x000fea0003800000 */
.L_x_36:
[----:B0----5:R-:W-:Y:S01]  /*2e60*/  HADD2.F32 R60, -RZ, R114.H0_H0 ;  /* 0x20000072ff3c7230 */ /* 0x021fe20000004100 */
[----:B------:R-:W-:Y:S01]  /*2e70*/  ISETP.GT.AND P0, PT, R3, 0x8, P4 ;  /* 0x000000080300780c */ /* 0x000fe20002704270 */
[----:B------:R-:W-:Y:S03]  /*2e80*/  BSSY B1, `(.L_x_38) ;  /* 0x000000a000017945 */ /* 0x000fe60003800000 */
[----:B------:R-:W-:-:S04]  /*2e90*/  FMUL R60, R60, R89 ;  /* 0x000000593c3c7220 */ /* 0x000fc80000400000 */
[----:B------:R-:W-:Y:S01]  /*2ea0*/  FFMA R60, R61, R88, R60 ;  /* 0x000000583d3c7223 */ /* 0x000fe2000000003c */
[----:B------:R-:W-:-:S04]  /*2eb0*/  @P1 IMAD.MOV.U32 R61, RZ, RZ, R105 ;  /* 0x000000ffff3d1224 */ /* 0x000fc800078e0069 */
[----:B------:R-:W-:-:S04]  /*2ec0*/  F2FP.F16.F32.PACK_AB R60, RZ, R60 ;  /* 0x0000003cff3c723e */ /* 0x000fc800000000ff */
[----:B------:R-:W-:Y:S01]  /*2ed0*/  PRMT R119, R60, 0x7610, R119 ;  /* 0x000076103c777816 */ /* 0x000fe20000000077 */
[----:B------:R-:W-:-:S05]  /*2ee0*/  @P1 IMAD.MOV.U32 R60, RZ, RZ, R104 ;  /* 0x000000ffff3c1224 */ /* 0x000fca00078e0068 */
[----:B------:R0:W-:Y:S01]  /*2ef0*/  @P1 STG.E.U16 desc[UR38][R60.64+0x12], R119 ;  /* 0x000012773c001986 */ /* 0x0001e2000c101526 */
[----:B------:R-:W-:Y:S05]  /*2f00*/  @!P0 BRA `(.L_x_39) ;  /* 0x0000000000048947 */ /* 0x000fea0003800000 */
[----:B------:R0:W5:Y:S02]  /*2f10*/  LDG.E.LTC128B.U16 R114, desc[UR38][R56.64+0x10] ;  /* 0x0000102638727981 */ /* 0x000164000c1e1520 */
.L_x_39:
[----:B------:R-:W-:Y:S05]  /*2f20*/  BSYNC B1 ;  /* 0x0000000000017941 */ /* 0x000fea0003800000 */
.L_x_38:
[----:B0----5:R-:W-:Y:S01]  /*2f30*/  HADD2.F32 R60, -RZ, R114.H0_H0 ;  /* 0x20000072ff3c7230 */ /* 0x021fe20000004100 */
[----:B------:R-:W-:Y:S01]  /*2f40*/  ISETP.GT.AND P1, PT, R3, 0x8, P3 ;  /* 0x000000080300780c */ /* 0x000fe20001f24270 */
[----:B------:R-:W-:Y:S03]  /*2f50*/  BSSY B1, `(.L_x_40) ;  /* 0x0000007000017945 */ /* 0x000fe60003800000 */
[----:B------:R-:W-:-:S04]  /*2f60*/  FMUL R61, R60, R89 ;  /* 0x000000593c3d7220 */ /* 0x000fc80000400000 */
[----:B------:R-:W-:-:S05]  /*2f70*/  FFMA R61, R62, R88, R61 ;  /* 0x000000583e3d7223 */ /* 0x000fca000000003d */
[----:B------:R-:W-:-:S05]  /*2f80*/  F2FP.F16.F32.PACK_AB R61, RZ, R61 ;  /* 0x0000003dff3d723e */ /* 0x000fca00000000ff */
[----:B------:R0:W-:Y:S01]  /*2f90*/  @P0 STG.E.U16 desc[UR38][R58.64+0x10], R61 ;  /* 0x0000103d3a000986 */ /* 0x0001e2000c101526 */
[----:B------:R-:W-:Y:S05]  /*2fa0*/  @!P1 BRA `(.L_x_41) ;  /* 0x0000000000049947 */ /* 0x000fea0003800000 */
[----:B------:R0:W5:Y:S02]  /*2fb0*/  LDG.E.LTC128B.U16 R114, desc[UR38][R56.64+0x12] ;  /* 0x0000122638727981 */ /* 0x000164000c1e1520 */
.L_x_41:
[----:B------:R-:W-:Y:S05]  /*2fc0*/  BSYNC B1 ;  /* 0x0000000000017941 */ /* 0x000fea0003800000 */
.L_x_40:
[----:B-----5:R-:W-:Y:S01]  /*2fd0*/  HADD2.F32 R60, -RZ, R114.H0_H0 ;  /* 0x20000072ff3c7230 */ /* 0x020fe20000004100 */
[----:B------:R-:W-:Y:S01]  /*2fe0*/  IADD3 R123, P0, R108, 0x80, RZ ;  /* 0x000000806c7b7810 */ /* 0x000fe20007f1e0ff */
[----:B------:R-:W-:Y:S01]  /*2ff0*/  BSSY B1, `(.L_x_42) ;  /* 0x000000b000017945 */ /* 0x000fe20003800000 */
[----:B------:R-:W-:Y:S02]  /*3000*/  ISETP.GT.AND P2, PT, R4, 0x10, PT ;  /* 0x000000100400780c */ /* 0x000fe40003f44270 */
[----:B------:R-:W-:Y:S01]  /*3010*/  FMUL R60, R60, R89 ;  /* 0x000000593c3c7220 */ /* 0x000fe20000400000 */
[----:B------:R-:W-:Y:S01]  /*3020*/  IMAD.X R109, RZ, RZ, R109, P0 ;  /* 0x000000ffff6d7224 */ /* 0x000fe200000e066d */
[----:B------:R-:W-:Y:S02]  /*3030*/  ISETP.GT.AND P0, PT, R3, RZ, P2 ;  /* 0x000000ff0300720c */ /* 0x000fe40001704270 */
[----:B------:R-:W-:Y:S01]  /*3040*/  FFMA R60, R63, R88, R60 ;  /* 0x000000583f3c7223 */ /* 0x000fe2000000003c */
[----:B------:R-:W-:-:S04]  /*3050*/  P2R R119, PR, RZ, 0x4 ;  /* 0x00000004ff777803 */ /* 0x000fc80000000000 */
[----:B------:R-:W-:-:S05]  /*3060*/  F2FP.F16.F32.PACK_AB R60, RZ, R60 ;  /* 0x0000003cff3c723e */ /* 0x000fca00000000ff */
[----:B------:R0:W-:Y:S01]  /*3070*/  @P1 STG.E.U16 desc[UR38][R58.64+0x12], R60 ;  /* 0x0000123c3a001986 */ /* 0x0001e2000c101526 */
[----:B------:R-:W-:Y:S05]  /*3080*/  @!P0 BRA `(.L_x_43) ;  /* 0x0000000000048947 */ /* 0x000fea0003800000 */
[----:B------:R0:W5:Y:S02]  /*3090*/  LDG.E.LTC128B.U16 R114, desc[UR38][R6.64+0x20] ;  /* 0x0000202606727981 */ /* 0x000164000c1e1520 */
.L_x_43:
[----:B------:R-:W-:Y:S05]  /*30a0*/  BSYNC B1 ;  /* 0x0000000000017941 */ /* 0x000fea0003800000 */
.L_x_42:
[----:B0----5:R-:W-:Y:S01]  /*30b0*/  HADD2.F32 R60, -RZ, R114.H0_H0 ;  /* 0x20000072ff3c7230 */ /* 0x021fe20000004100 */
[----:B------:R-:W-:Y:S01]  /*30c0*/  ISETP.GT.AND P1, PT, R4, 0x11, PT ;  /* 0x000000110400780c */ /* 0x000fe20003f24270 */
[-C--:B------:R-:W-:Y:S01]  /*30d0*/  IMAD.WIDE.U32 R62, R123, R106.reuse, R8 ;  /* 0x0000006a7b3e7225 */ /* 0x080fe200078e0008 */
[----:B------:R-:W-:Y:S03]  /*30e0*/  BSSY B1, `(.L_x_44) ;  /* 0x0000021000017945 */ /* 0x000fe60003800000 */
[----:B------:R-:W-:Y:S01]  /*30f0*/  FMUL R21, R60, R89 ;  /* 0x000000593c157220 */ /* 0x000fe20000400000 */
[----:B------:R-:W-:-:S03]  /*3100*/  IMAD R60, R109, R106, RZ ;  /* 0x0000006a6d3c7224 */ /* 0x000fc600078e02ff */
[----:B------:R-:W-:Y:S01]  /*3110*/  FFMA R21, R64, R88, R21 ;  /* 0x0000005840157223 */ /* 0x000fe20000000015 */
[C---:B------:R-:W-:Y:S02]  /*3120*/  IMAD R121, R123.reuse, R107, R60 ;  /* 0x0000006b7b797224 */ /* 0x040fe400078e023c */
[----:B------:R-:W-:Y:S02]  /*3130*/  IMAD.WIDE.U32 R60, R123, R106, R102 ;  /* 0x0000006a7b3c7225 */ /* 0x000fe400078e0066 */
[----:B------:R-:W-:Y:S02]  /*3140*/  F2FP.F16.F32.PACK_AB R21, RZ, R21 ;  /* 0x00000015ff15723e */ /* 0x000fe400000000ff */
[----:B------:R-:W-:Y:S02]  /*3150*/  IMAD.IADD R63, R121, 0x1, R63 ;  /* 0x00000001793f7824 */ /* 0x000fe400078e023f */
[----:B------:R-:W-:Y:S01]  /*3160*/  PRMT R107, R21, 0x7610, R107 ;  /* 0x00007610156b7816 */ /* 0x000fe2000000006b */
[----:B------:R-:W-:-:S02]  /*3170*/  IMAD.IADD R21, R61, 0x1, R121 ;  /* 0x000000013d157824 */ /* 0x000fc400078e0279 */
[----:B------:R-:W-:Y:S02]  /*3180*/  IMAD.WIDE.U32 R108, R19, R14, R62 ;  /* 0x0000000e136c7225 */ /* 0x000fe400078e003e */
[----:B------:R0:W-:Y:S01]  /*3190*/  @P0 STG.E.U16 desc[UR38][R104.64+0x20], R107 ;  /* 0x0000206b68000986 */ /* 0x0001e2000c101526 */
[----:B------:R-:W-:-:S04]  /*31a0*/  LEA R62, P0, R60, R12, 0x1 ;  /* 0x0000000c3c3e7211 */ /* 0x000fc800078008ff */
[----:B------:R-:W-:Y:S01]  /*31b0*/  LEA.HI.X R63, R60, R13, R21, 0x1, P0 ;  /* 0x0000000d3c3f7211 */ /* 0x000fe200000f0c15 */
[----:B------:R-:W-:Y:S01]  /*31c0*/  IMAD.IADD R21, R101, 0x1, R109 ;  /* 0x0000000165157824 */ /* 0x000fe200078e026d */
[----:B------:R-:W-:-:S04]  /*31d0*/  LEA R60, P0, R108, R12, 0x1 ;  /* 0x0000000c6c3c7211 */ /* 0x000fc800078008ff */
[----:B------:R-:W-:Y:S01]  /*31e0*/  LEA.HI.X R61, R108, R13, R21, 0x1, P0 ;  /* 0x0000000d6c3d7211 */ /* 0x000fe200000f0c15 */
[----:B0-----:R-:W-:-:S04]  /*31f0*/  IMAD.WIDE.U32 R106, R123, R106, R112 ;  /* 0x0000006a7b6a7225 */ /* 0x001fc800078e0070 */
[----:B------:R-:W-:Y:S01]  /*3200*/  IMAD.IADD R121, R121, 0x1, R107 ;  /* 0x0000000179797824 */ /* 0x000fe200078e026b */
[----:B------:R-:W-:-:S05]  /*3210*/  IADD3 R64, P0, R20, R106, RZ ;  /* 0x0000006a14407210 */ /* 0x000fca0007f1e0ff */
[----:B------:R-:W-:Y:S01]  /*3220*/  IMAD.X R102, R121, 0x1, R103, P0 ;  /* 0x0000000179667824 */ /* 0x000fe200000e0667 */
[----:B------:R-:W-:-:S05]  /*3230*/  IADD3 R20, P0, R8, R106, RZ ;  /* 0x0000006a08147210 */ /* 0x000fca0007f1e0ff */
[----:B------:R-:W-:Y:S01]  /*3240*/  IMAD.X R21, R9, 0x1, R121, P0 ;  /* 0x0000000109157824 */ /* 0x000fe200000e0679 */
[----:B------:R-:W-:Y:S01]  /*3250*/  LEA R8, P0, R64, R12, 0x1 ;  /* 0x0000000c40087211 */ /* 0x000fe200078008ff */
[----:B------:R-:W-:-:S03]  /*3260*/  IMAD.WIDE.U32 R20, R19, R14, R20 ;  /* 0x0000000e13147225 */ /* 0x000fc600078e0014 */
[----:B------:R-:W-:Y:S01]  /*3270*/  LEA.HI.X R9, R64, R13, R102, 0x1, P0 ;  /* 0x0000000d40097211 */ /* 0x000fe200000f0c66 */
[----:B------:R-:W-:Y:S01]  /*3280*/  IMAD.IADD R101, R101, 0x1, R21 ;  /* 0x0000000165657824 */ /* 0x000fe200078e0215 */
[----:B------:R-:W-:-:S04]  /*3290*/  LEA R12, P0, R20, R12, 0x1 ;  /* 0x0000000c140c7211 */ /* 0x000fc800078008ff */
[----:B------:R-:W-:Y:S02]  /*32a0*/  LEA.HI.X R13, R20, R13, R101, 0x1, P0 ;  /* 0x0000000d140d7211 */ /* 0x000fe400000f0c65 */
[----:B------:R-:W-:Y:S02]  /*32b0*/  ISETP.GT.AND P0, PT, R3, RZ, P1 ;  /* 0x000000ff0300720c */ /* 0x000fe40000f04270 */
[----:B------:R-:W-:-:S11]  /*32c0*/  P2R R101, PR, RZ, 0x2 ;  /* 0x00000002ff657803 */ /* 0x000fd60000000000 */
[----:B------:R-:W-:Y:S05]  /*32d0*/  @!P0 BRA `(.L_x_45) ;  /* 0x0000000000048947 */ /* 0x000fea0003800000 */
[----:B------:R0:W5:Y:S02]  /*32e0*/  LDG.E.LTC128B.U16 R114, desc[UR38][R6.64+0x22] ;  /* 0x0000222606727981 */ /* 0x000164000c1e1520 */
.L_x_45:
[----:B------:R-:W-:Y:S05]  /*32f0*/  BSYNC B1 ;  /* 0x0000000000017941 */ /* 0x000fea0003800000 */
.L_x_44:
[----:B-----5:R-:W-:Y:S01]  /*3300*/  HADD2.F32 R14, -RZ, R114.H0_H0 ;  /* 0x20000072ff0e7230 */ /* 0x020fe20000004100 */
[----:B------:R-:W-:Y:S01]  /*3310*/  BSSY B1, `(.L_x_46) ;  /* 0x000000a000017945 */ /* 0x000fe20003800000 */
[----:B------:R-:W-:Y:S02]  /*3320*/  @P0 IMAD.MOV.U32 R20, RZ, RZ, R104 ;  /* 0x000000ffff140224 */ /* 0x000fe400078e0068 */
[----:B------:R-:W-:Y:S02]  /*3330*/  @P0 IMAD.MOV.U32 R21, RZ, RZ, R105 ;  /* 0x000000ffff150224 */ /* 0x000fe400078e0069 */
[----:B------:R-:W-:-:S04]  /*3340*/  FMUL R14, R14, R89 ;  /* 0x000000590e0e7220 */ /* 0x000fc80000400000 */
[----:B------:R-:W-:-:S05]  /*3350*/  FFMA R14, R65, R88, R14 ;  /* 0x00000058410e7223 */ /* 0x000fca000000000e */
[----:B------:R-:W-:-:S05]  /*3360*/  F2FP.F16.F32.PACK_AB R14, RZ, R14 ;  /* 0x0000000eff0e723e */ /* 0x000fca00000000ff */
[----:B------:R0:W-:Y:S01]  /*3370*/  @P0 STG.E.U16 desc[UR38][R20.64+0x22], R14 ;  /* 0x0000220e14000986 */ /* 0x0001e2000c101526 */
[----:B------:R-:W-:-:S13]  /*3380*/  ISETP.GT.AND P0, PT, R3, 0x8, P2 ;  /* 0x000000080300780c */ /* 0x000fda0001704270 */
[----:B0-----:R-:W-:Y:S05]  /*3390*/  @!P0 BRA `(.L_x_47) ;  /* 0x0000000000048947 */ /* 0x001fea0003800000 */
[----:B------:R0:W5:Y:S02]  /*33a0*/  LDG.E.LTC128B.U16 R114, desc[UR38][R56.64+0x20] ;  /* 0x0000202638727981 */ /* 0x000164000c1e1520 */
.L_x_47:
[----:B------:R-:W-:Y:S05]  /*33b0*/  BSYNC B1 ;  /* 0x0000000000017941 */ /* 0x000fea0003800000 */
.L_x_46:
[----:B-----5:R-:W-:Y:S01]  /*33c0*/  HADD2.F32 R14, -RZ, R114.H0_H0 ;  /* 0x20000072ff0e7230 */ /* 0x020fe20000004100 */
[----:B------:R-:W-:Y:S04]  /*33d0*/  BSSY B1, `(.L_x_48) ;  /* 0x0000008000017945 */ /* 0x000fe80003800000 */
[----:B------:R-:W-:-:S04]  /*33e0*/  FMUL R19, R14, R89 ;  /* 0x000000590e137220 */ /* 0x000fc80000400000 */
[----:B------:R-:W-:-:S05]  /*33f0*/  FFMA R19, R66, R88, R19 ;  /* 0x0000005842137223 */ /* 0x000fca0000000013 */
[----:B------:R-:W-:-:S05]  /*3400*/  F2FP.F16.F32.PACK_AB R19, RZ, R19 ;  /* 0x00000013ff13723e */ /* 0x000fca00000000ff */
[----:B------:R0:W-:Y:S01]  /*3410*/  @P0 STG.E.U16 desc[UR38][R58.64+0x20], R19 ;  /* 0x000020133a000986 */ /* 0x0001e2000c101526 */
[----:B------:R-:W-:-:S13]  /*3420*/  ISETP.GT.AND P0, PT, R3, 0x8, P1 ;  /* 0x000000080300780c */ /* 0x000fda0000f04270 */
[----:B0-----:R-:W-:Y:S05]  /*3430*/  @!P0 BRA `(.L_x_49) ;  /* 0x0000000000048947 */ /* 0x001fea0003800000 */
[----:B------:R0:W5:Y:S02]  /*3440*/  LDG.E.LTC128B.U16 R114, desc[UR38][R56.64+0x22] ;  /* 0x0000222638727981 */ /* 0x000164000c1e1520 */
.L_x_49:
[----:B------:R-:W-:Y:S05]  /*3450*/  BSYNC B1 ;  /* 0x0000000000017941 */ /* 0x000fea0003800000 */
.L_x_48:
[----:B-----5:R-:W-:Y:S01]  /*3460*/  HADD2.F32 R14, -RZ, R114.H0_H0 ;  /* 0x20000072ff0e7230 */ /* 0x020fe20000004100 */
[----:B------:R-:W-:Y:S01]  /*3470*/  ISETP.GT.AND P2, PT, R4, 0x18, PT ;  /* 0x000000180400780c */ /* 0x000fe20003f44270 */
[----:B------:R-:W-:Y:S03]  /*3480*/  BSSY B1, `(.L_x_50) ;  /* 0x0000009000017945 */ /* 0x000fe60003800000 */
[----:B------:R-:W-:Y:S01]  /*3490*/  FMUL R14, R14, R89 ;  /* 0x000000590e0e7220 */ /* 0x000fe20000400000 */
[----:B------:R-:W-:-:S03]  /*34a0*/  P2R R102, PR, RZ, 0x4 ;  /* 0x00000004ff667803 */ /* 0x000fc60000000000 */
[----:B------:R-:W-:-:S05]  /*34b0*/  FFMA R14, R67, R88, R14 ;  /* 0x00000058430e7223 */ /* 0x000fca000000000e */
[----:B------:R-:W-:-:S05]  /*34c0*/  F2FP.F16.F32.PACK_AB R14, RZ, R14 ;  /* 0x0000000eff0e723e */ /* 0x000fca00000000ff */
[----:B------:R0:W-:Y:S01]  /*34d0*/  @P0 STG.E.U16 desc[UR38][R58.64+0x22], R14 ;  /* 0x0000220e3a000986 */ /* 0x0001e2000c101526 */
[----:B------:R-:W-:-:S13]  /*34e0*/  ISETP.GT.AND P0, PT, R3, RZ, P2 ;  /* 0x000000ff0300720c */ /* 0x000fda0001704270 */
[----:B0-----:R-:W-:Y:S05]  /*34f0*/  @!P0 BRA `(.L_x_51) ;  /* 0x0000000000048947 */ /* 0x001fea0003800000 */
[----:B------:R0:W5:Y:S02]  /*3500*/  LDG.E.LTC128B.U16 R114, desc[UR38][R6.64+0x30] ;  /* 0x0000302606727981 */ /* 0x000164000c1e1520 */
.L_x_51:
[----:B------:R-:W-:Y:S05]  /*3510*/  BSYNC B1 ;  /* 0x0000000000017941 */ /* 0x000fea0003800000 */
.L_x_50:
[----:B-----5:R-:W-:Y:S01]  /*3520*/  HADD2.F32 R14, -RZ, R114.H0_H0 ;  /* 0x20000072ff0e7230 */ /* 0x020fe20000004100 */
[----:B------:R-:W-:Y:S01]  /*3530*/  ISETP.GT.AND P1, PT, R4, 0x19, PT ;  /* 0x000000190400780c */ /* 0x000fe20003f24270 */
[----:B------:R-:W-:Y:S01]  /*3540*/  @P0 IMAD.MOV.U32 R20, RZ, RZ, R104 ;  /* 0x000000ffff140224 */ /* 0x000fe200078e0068 */
[----:B------:R-:W-:Y:S01]  /*3550*/  BSSY B1, `(.L_x_52) ;  /* 0x000000a000017945 */ /* 0x000fe20003800000 */
[----:B------:R-:W-:Y:S02]  /*3560*/  @P0 IMAD.MOV.U32 R21, RZ, RZ, R105 ;  /* 0x000000ffff150224 */ /* 0x000fe400078e0069 */
[----:B------:R-:W-:-:S04]  /*3570*/  FMUL R19, R14, R89 ;  /* 0x000000590e137220 */ /* 0x000fc80000400000 */
[----:B------:R-:W-:Y:S01]  /*3580*/  FFMA R19, R68, R88, R19 ;  /* 0x0000005844137223 */ /* 0x000fe20000000013 */
[----:B------:R-:W-:-:S04]  /*3590*/  P2R R68, PR, RZ, 0x2 ;  /* 0x00000002ff447803 */ /* 0x000fc80000000000 */
[----:B------:R-:W-:-:S05]  /*35a0*/  F2FP.F16.F32.PACK_AB R19, RZ, R19 ;  /* 0x00000013ff13723e */ /* 0x000fca00000000ff */
[----:B------:R0:W-:Y:S01]  /*35b0*/  @P0 STG.E.U16 desc[UR38][R20.64+0x30], R19 ;  /* 0x0000301314000986 */ /* 0x0001e2000c101526 */
[----:B------:R-:W-:-:S13]  /*35c0*/  ISETP.GT.AND P0, PT, R3, RZ, P1 ;  /* 0x000000ff0300720c */ /* 0x000fda0000f04270 */
[----:B0-----:R-:W-:Y:S05]  /*35d0*/  @!P0 BRA `(.L_x_53) ;  /* 0x0000000000048947 */ /* 0x001fea0003800000 */
[----:B------:R0:W5:Y:S02]  /*35e0*/  LDG.E.LTC128B.U16 R114, desc[UR38][R6.64+0x32] ;  /* 0x0000322606727981 */ /* 0x000164000c1e1520 */
.L_x_53:
[----:B------:R-:W-:Y:S05]  /*35f0*/  BSYNC B1 ;  /* 0x0000000000017941 */ /* 0x000fea0003800000 */
.L_x_52:
        /* <DEDUP_REMOVED lines=11> */
.L_x_55:
[----:B------:R-:W-:Y:S05]  /*36b0*/  BSYNC B1 ;  /* 0x0000000000017941 */ /* 0x000fea0003800000 */
.L_x_54:
        /* <DEDUP_REMOVED lines=9> */
.L_x_57:
[----:B------:R-:W-:Y:S05]  /*3750*/  BSYNC B1 ;  /* 0x0000000000017941 */ /* 0x000fea0003800000 */
.L_x_56:
        /* <DEDUP_REMOVED lines=11> */
.L_x_59:
[----:B------:R-:W-:Y:S05]  /*3810*/  BSYNC B1 ;  /* 0x0000000000017941 */ /* 0x000fea0003800000 */
.L_x_58:
[----:B-----5:R-:W-:Y:S01]  /*3820*/  HADD2.F32 R14, -RZ, R114.H0_H0 ;  /* 0x20000072ff0e7230 */ /* 0x020fe20000004100 */
[----:B------:R-:W-:Y:S01]  /*3830*/  ISETP.GT.AND P1, PT, R4, 0x21, PT ;  /* 0x000000210400780c */ /* 0x000fe20003f24270 */
[----:B------:R-:W-:Y:S01]  /*3840*/  @P0 IMAD.MOV.U32 R20, RZ, RZ, R104 ;  /* 0x000000ffff140224 */ /* 0x000fe200078e0068 */
[----:B------:R-:W-:Y:S01]  /*3850*/  BSSY B1, `(.L_x_60) ;  /* 0x000000a000017945 */ /* 0x000fe20003800000 */
[----:B------:R-:W-:Y:S02]  /*3860*/  @P0 IMAD.MOV.U32 R21, RZ, RZ, R105 ;  /* 0x000000ffff150224 */ /* 0x000fe400078e0069 */
        /* <DEDUP_REMOVED lines=8> */
.L_x_61:
[----:B------:R-:W-:Y:S05]  /*38f0*/  BSYNC B1 ;  /* 0x0000000000017941 */ /* 0x000fea0003800000 */
.L_x_60:
        /* <DEDUP_REMOVED lines=11> */
.L_x_63:
[----:B------:R-:W-:Y:S05]  /*39b0*/  BSYNC B1 ;  /* 0x0000000000017941 */ /* 0x000fea0003800000 */
.L_x_62:
        /* <DEDUP_REMOVED lines=9> */
.L_x_65:
[----:B------:R-:W-:Y:S05]  /*3a50*/  BSYNC B1 ;  /* 0x0000000000017941 */ /* 0x000fea0003800000 */
.L_x_64:
        /* <DEDUP_REMOVED lines=11> */
.L_x_67:
[----:B------:R-:W-:Y:S05]  /*3b10*/  BSYNC B1 ;  /* 0x0000000000017941 */ /* 0x000fea0003800000 */
.L_x_66:
        /* <DEDUP_REMOVED lines=13> */
.L_x_69:
[----:B------:R-:W-:Y:S05]  /*3bf0*/  BSYNC B1 ;  /* 0x0000000000017941 */ /* 0x000fea0003800000 */
.L_x_68:
        /* <DEDUP_REMOVED lines=11> */
.L_x_71:
[----:B------:R-:W-:Y:S05]  /*3cb0*/  BSYNC B1 ;  /* 0x0000000000017941 */ /* 0x000fea0003800000 */
.L_x_70:
        /* <DEDUP_REMOVED lines=9> */
.L_x_73:
[----:B------:R-:W-:Y:S05]  /*3d50*/  BSYNC B1 ;  /* 0x0000000000017941 */ /* 0x000fea0003800000 */
.L_x_72:
[----:B-----5:R-:W-:Y:S01]  /*3d60*/  HADD2.F32 R14, -RZ, R114.H0_H0 ;  /* 0x20000072ff0e7230 */ /* 0x020fe20000004100 */
[----:B------:R-:W-:Y:S01]  /*3d70*/  ISETP.GT.AND P3, PT, R4, 0x30, PT ;  /* 0x000000300400780c */ /* 0x000fe20003f64270 */
[----:B------:R-:W-:Y:S03]  /*3d80*/  BSSY B1, `(.L_x_74) ;  /* 0x0000008000017945 */ /* 0x000fe60003800000 */
[----:B------:R-:W-:-:S04]  /*3d90*/  FMUL R14, R14, R89 ;  /* 0x000000590e0e7220 */ /* 0x000fc80000400000 */
[----:B------:R-:W-:-:S05]  /*3da0*/  FFMA R14, R79, R88, R14 ;  /* 0x000000584f0e7223 */ /* 0x000fca000000000e */
[----:B------:R-:W-:-:S05]  /*3db0*/  F2FP.F16.F32.PACK_AB R14, RZ, R14 ;  /* 0x0000000eff0e723e */ /* 0x000fca00000000ff */
[----:B------:R0:W-:Y:S01]  /*3dc0*/  @P0 STG.E.U16 desc[UR38][R58.64+0x52], R14 ;  /* 0x0000520e3a000986 */ /* 0x0001e2000c101526 */
[----:B------:R-:W-:-:S13]  /*3dd0*/  ISETP.GT.AND P0, PT, R3, RZ, P3 ;  /* 0x000000ff0300720c */ /* 0x000fda0001f04270 */
[----:B0-----:R-:W-:Y:S05]  /*3de0*/  @!P0 BRA `(.L_x_75) ;  /* 0x0000000000048947 */ /* 0x001fea0003800000 */
[----:B------:R0:W5:Y:S02]  /*3df0*/  LDG.E.LTC128B.U16 R114, desc[UR38][R6.64+0x60] ;  /* 0x0000602606727981 */ /* 0x000164000c1e1520 */
.L_x_75:
[----:B------:R-:W-:Y:S05]  /*3e00*/  BSYNC B1 ;  /* 0x0000000000017941 */ /* 0x000fea0003800000 */
.L_x_74:
[----:B-----5:R-:W-:Y:S01]  /*3e10*/  HADD2.F32 R14, -RZ, R114.H0_H0 ;  /* 0x20000072ff0e7230 */ /* 0x020fe20000004100 */
[----:B------:R-:W-:Y:S01]  /*3e20*/  ISETP.GT.AND P2, PT, R4, 0x31, PT ;  /* 0x000000310400780c */ /* 0x000fe20003f44270 */
[----:B------:R-:W-:Y:S01]  /*3e30*/  @P0 IMAD.MOV.U32 R20, RZ, RZ, R104 ;  /* 0x000000ffff140224 */ /* 0x000fe200078e0068 */
[----:B------:R-:W-:Y:S01]  /*3e40*/  BSSY B1, `(.L_x_76) ;  /* 0x0000009000017945 */ /* 0x000fe20003800000 */
[----:B------:R-:W-:Y:S02]  /*3e50*/  @P0 IMAD.MOV.U32 R21, RZ, RZ, R105 ;  /* 0x000000ffff150224 */ /* 0x000fe400078e0069 */
[----:B------:R-:W-:-:S04]  /*3e60*/  FMUL R19, R14, R89 ;  /* 0x000000590e137220 */ /* 0x000fc80000400000 */
[----:B------:R-:W-:-:S05]  /*3e70*/  FFMA R19, R80, R88, R19 ;  /* 0x0000005850137223 */ /* 0x000fca0000000013 */
[----:B------:R-:W-:-:S05]  /*3e80*/  F2FP.F16.F32.PACK_AB R19, RZ, R19 ;  /* 0x00000013ff13723e */ /* 0x000fca00000000ff */
[----:B------:R0:W-:Y:S01]  /*3e90*/  @P0 STG.E.U16 desc[UR38][R20.64+0x60], R19 ;  /* 0x0000601314000986 */ /* 0x0001e2000c101526 */
[----:B------:R-:W-:-:S13]  /*3ea0*/  ISETP.GT.AND P0, PT, R3, RZ, P2 ;  /* 0x000000ff0300720c */ /* 0x000fda0001704270 */
[----:B0-----:R-:W-:Y:S05]  /*3eb0*/  @!P0 BRA `(.L_x_77) ;  /* 0x0000000000048947 */ /* 0x001fea0003800000 */
[----:B------:R0:W5:Y:S02]  /*3ec0*/  LDG.E.LTC128B.U16 R114, desc[UR38][R6.64+0x62] ;  /* 0x0000622606727981 */ /* 0x000164000c1e1520 */
.L_x_77:
[----:B------:R-:W-:Y:S05]  /*3ed0*/  BSYNC B1 ;  /* 0x0000000000017941 */ /* 0x000fea0003800000 */
.L_x_76:
        /* <DEDUP_REMOVED lines=11> */
.L_x_79:
[----:B------:R-:W-:Y:S05]  /*3f90*/  BSYNC B1 ;  /* 0x0000000000017941 */ /* 0x000fea0003800000 */
.L_x_78:
        /* <DEDUP_REMOVED lines=9> */
.L_x_81:
[----:B------:R-:W-:Y:S05]  /*4030*/  BSYNC B1 ;  /* 0x0000000000017941 */ /* 0x000fea0003800000 */
.L_x_80:
        /* <DEDUP_REMOVED lines=10> */
.L_x_83:
[----:B------:R-:W-:Y:S05]  /*40e0*/  BSYNC B1 ;  /* 0x0000000000017941 */ /* 0x000fea0003800000 */
.L_x_82:
        /* <DEDUP_REMOVED lines=8> */
[----:B------:R-:W-:-:S05]  /*4170*/  IADD3 R20, P0, R15, R110, RZ ;  /* 0x0000006e0f147210 */ /* 0x000fca0007f1e0ff */
[----:B------:R-:W-:Y:S01]  /*4180*/  IMAD.X R21, R5, 0x1, R111, P0 ;  /* 0x0000000105157824 */ /* 0x000fe200000e066f */
[----:B------:R-:W-:-:S05]  /*4190*/  IADD3 R64, P0, R15, R110, RZ ;  /* 0x0000006e0f407210 */ /* 0x000fca0007f1e0ff */
[----:B------:R-:W-:Y:S01]  /*41a0*/  IMAD.X R65, R5, 0x1, R111, P0 ;  /* 0x0000000105417824 */ /* 0x000fe200000e066f */
[----:B------:R-:W-:-:S05]  /*41b0*/  IADD3 R14, P0, R15, R104, RZ ;  /* 0x000000680f0e7210 */ /* 0x000fca0007f1e0ff */
[----:B------:R-:W-:Y:S01]  /*41c0*/  IMAD.X R15, R5, 0x1, R105, P0 ;  /* 0x00000001050f7824 */ /* 0x000fe200000e0669 */
[----:B------:R-:W-:-:S04]  /*41d0*/  ISETP.GT.AND P0, PT, R4, 0x39, PT ;  /* 0x000000390400780c */ /* 0x000fc80003f04270 */
[----:B------:R-:W-:-:S13]  /*41e0*/  ISETP.GT.AND P4, PT, R3, RZ, P0 ;  /* 0x000000ff0300720c */ /* 0x000fda0000784270 */
[----:B0-----:R-:W-:Y:S05]  /*41f0*/  @!P4 BRA `(.L_x_85) ;  /* 0x000000000004c947 */ /* 0x001fea0003800000 */
[----:B------:R0:W5:Y:S02]  /*4200*/  LDG.E.LTC128B.U16 R114, desc[UR38][R6.64+0x72] ;  /* 0x0000722606727981 */ /* 0x000164000c1e1520 */
.L_x_85:
[----:B------:R-:W-:Y:S05]  /*4210*/  BSYNC B1 ;  /* 0x0000000000017941 */ /* 0x000fea0003800000 */
.L_x_84:
        /* <DEDUP_REMOVED lines=9> */
.L_x_87:
[----:B------:R-:W-:Y:S05]  /*42b0*/  BSYNC B1 ;  /* 0x0000000000017941 */ /* 0x000fea0003800000 */
.L_x_86:
        /* <DEDUP_REMOVED lines=9> */
.L_x_89:
[----:B------:R-:W-:Y:S05]  /*4350*/  BSYNC B1 ;  /* 0x0000000000017941 */ /* 0x000fea0003800000 */
.L_x_88:
[----:B-----5:R-:W-:-:S05]  /*4360*/  HADD2.F32 R4, -RZ, R114.H0_H0 ;  /* 0x20000072ff047230 */ /* 0x020fca0000004100 */
[----:B------:R-:W-:-:S04]  /*4370*/  FMUL R4, R4, R89 ;  /* 0x0000005904047220 */ /* 0x000fc80000400000 */
[----:B------:R-:W-:-:S05]  /*4380*/  FFMA R4, R87, R88, R4 ;  /* 0x0000005857047223 */ /* 0x000fca0000000004 */
[----:B------:R-:W-:-:S04]  /*4390*/  F2FP.F16.F32.PACK_AB R4, RZ, R4 ;  /* 0x00000004ff04723e */ /* 0x000fc800000000ff */
[----:B-1-34-:R-:W-:-:S05]  /*43a0*/  PRMT R6, R4, 0x7610, R6 ;  /* 0x0000761004067816 */ /* 0x01afca0000000006 */
[----:B------:R1:W-:Y:S01]  /*43b0*/  @P4 STG.E.U16 desc[UR38][R58.64+0x72], R6 ;  /* 0x000072063a004986 */ /* 0x0003e2000c101526 */
[----:B------:R-:W-:-:S13]  /*43c0*/  ISETP.GT.AND P4, PT, R3, 0x80, P6 ;  /* 0x000000800300780c */ /* 0x000fda0003784270 */
[----:B------:R-:W3:Y:S01]  /*43d0*/  @P4 LDG.E.LTC128B.U16 R114, desc[UR38][R62.64] ;  /* 0x000000263e724981 */ /* 0x000ee2000c1e1520 */
[----:B------:R-:W-:Y:S01]  /*43e0*/  BSSY B1, `(.L_x_90) ;  /* 0x000000a000017945 */ /* 0x000fe20003800000 */
[----:B---3--:R-:W-:-:S05]  /*43f0*/  HADD2.F32 R4, -RZ, R114.H0_H0 ;  /* 0x20000072ff047230 */ /* 0x008fca0000004100 */
[----:B------:R-:W-:-:S04]  /*4400*/  FMUL R5, R4, R89 ;  /* 0x0000005904057220 */ /* 0x000fc80000400000 */
[----:B------:R-:W-:-:S05]  /*4410*/  FFMA R5, R24, R88, R5 ;  /* 0x0000005818057223 */ /* 0x000fca0000000005 */
[----:B------:R-:W-:-:S05]  /*4420*/  F2FP.F16.F32.PACK_AB R5, RZ, R5 ;  /* 0x00000005ff05723e */ /* 0x000fca00000000ff */
[----:B------:R1:W-:Y:S01]  /*4430*/  @P4 STG.E.U16 desc[UR38][R14.64], R5 ;  /* 0x000000050e004986 */ /* 0x0003e2000c101526 */
[----:B------:R-:W-:-:S04]  /*4440*/  ISETP.NE.AND P4, PT, R117, RZ, PT ;  /* 0x000000ff7500720c */ /* 0x000fc80003f85270 */
[----:B------:R-:W-:-:S13]  /*4450*/  ISETP.GT.AND P4, PT, R3, 0x80, P4 ;  /* 0x000000800300780c */ /* 0x000fda0002784270 */
[----:B-1----:R-:W-:Y:S05]  /*4460*/  @!P4 BRA `(.L_x_91) ;  /* 0x000000000004c947 */ /* 0x002fea0003800000 */
[----:B------:R1:W5:Y:S02]  /*4470*/  LDG.E.LTC128B.U16 R114, desc[UR38][R60.64+0x2] ;  /* 0x000002263c727981 */ /* 0x000364000c1e1520 */
.L_x_91:
[----:B------:R-:W-:Y:S05]  /*4480*/  BSYNC B1 ;  /* 0x0000000000017941 */ /* 0x000fea0003800000 */
.L_x_90:
[----:B-----5:R-:W-:Y:S01]  /*4490*/  HADD2.F32 R4, -RZ, R114.H0_H0 ;  /* 0x20000072ff047230 */ /* 0x020fe20000004100 */
[----:B------:R-:W-:Y:S01]  /*44a0*/  ISETP.GT.AND P6, PT, R3, 0x88, P6 ;  /* 0x000000880300780c */ /* 0x000fe200037c4270 */
[----:B------:R-:W-:Y:S01]  /*44b0*/  @P4 IMAD.MOV.U32 R5, RZ, RZ, R15 ;  /* 0x000000ffff054224 */ /* 0x000fe200078e000f */
[----:B------:R-:W-:Y:S02]  /*44c0*/  BSSY B1, `(.L_x_92) ;  /* 0x0000009000017945 */ /* 0x000fe40003800000 */
[----:B------:R-:W-:-:S04]  /*44d0*/  FMUL R4, R4, R89 ;  /* 0x0000005904047220 */ /* 0x000fc80000400000 */
[----:B------:R-:W-:-:S05]  /*44e0*/  FFMA R4, R25, R88, R4 ;  /* 0x0000005819047223 */ /* 0x000fca0000000004 */
[----:B------:R-:W-:-:S04]  /*44f0*/  F2FP.F16.F32.PACK_AB R4, RZ, R4 ;  /* 0x00000004ff04723e */ /* 0x000fc800000000ff */
[----:B------:R-:W-:Y:S01]  /*4500*/  PRMT R6, R4, 0x7610, R6 ;  /* 0x0000761004067816 */ /* 0x000fe20000000006 */
[----:B------:R-:W-:-:S05]  /*4510*/  @P4 IMAD.MOV.U32 R4, RZ, RZ, R14 ;  /* 0x000000ffff044224 */ /* 0x000fca00078e000e */
[----:B------:R3:W-:Y:S01]  /*4520*/  @P4 STG.E.U16 desc[UR38][R4.64+0x2], R6 ;  /* 0x0000020604004986 */ /* 0x0007e2000c101526 */
[----:B------:R-:W-:Y:S05]  /*4530*/  @!P6 BRA `(.L_x_93) ;  /* 0x000000000004e947 */ /* 0x000fea0003800000 */
[----:B------:R4:W5:Y:S02]  /*4540*/  LDG.E.LTC128B.U16 R114, desc[UR38][R8.64] ;  /* 0x0000002608727981 */ /* 0x000964000c1e1520 */
.L_x_93:
[----:B------:R-:W-:Y:S05]  /*4550*/  BSYNC B1 ;  /* 0x0000000000017941 */ /* 0x000fea0003800000 */
.L_x_92:
[----:B---3-5:R-:W-:Y:S01]  /*4560*/  HADD2.F32 R4, -RZ, R114.H0_H0 ;  /* 0x20000072ff047230 */ /* 0x028fe20000004100 */
[----:B------:R-:W-:Y:S01]  /*4570*/  ISETP.NE.AND P4, PT, R117, RZ, PT ;  /* 0x000000ff7500720c */ /* 0x000fe20003f85270 */
[----:B------:R-:W-:Y:S03]  /*4580*/  BSSY B1, `(.L_x_94) ;  /* 0x0000008000017945 */ /* 0x000fe60003800000 */
[----:B------:R-:W-:Y:S01]  /*4590*/  FMUL R5, R4, R89 ;  /* 0x0000005904057220 */ /* 0x000fe20000400000 */
[----:B------:R-:W-:-:S03]  /*45a0*/  ISETP.GT.AND P4, PT, R3, 0x88, P4 ;  /* 0x000000880300780c */ /* 0x000fc60002784270 */
[----:B------:R-:W-:-:S05]  /*45b0*/  FFMA R5, R26, R88, R5 ;  /* 0x000000581a057223 */ /* 0x000fca0000000005 */
[----:B------:R-:W-:-:S05]  /*45c0*/  F2FP.F16.F32.PACK_AB R5, RZ, R5 ;  /* 0x00000005ff05723e */ /* 0x000fca00000000ff */
[----:B------:R3:W-:Y:S01]  /*45d0*/  @P6 STG.E.U16 desc[UR38][R20.64], R5 ;  /* 0x0000000514006986 */ /* 0x0007e2000c101526 */
[----:B------:R-:W-:Y:S05]  /*45e0*/  @!P4 BRA `(.L_x_95) ;  /* 0x000000000004c947 */ /* 0x000fea0003800000 */
[----:B------:R0:W5:Y:S02]  /*45f0*/  LDG.E.LTC128B.U16 R114, desc[UR38][R12.64+0x2] ;  /* 0x000002260c727981 */ /* 0x000164000c1e1520 */
.L_x_95:
[----:B------:R-:W-:Y:S05]  /*4600*/  BSYNC B1 ;  /* 0x0000000000017941 */ /* 0x000fea0003800000 */
.L_x_94:
[----:B-----5:R-:W-:Y:S01]  /*4610*/  HADD2.F32 R4, -RZ, R114.H0_H0 ;  /* 0x20000072ff047230 */ /* 0x020fe20000004100 */
[----:B------:R-:W-:Y:S01]  /*4620*/  ISETP.NE.AND P6, PT, R115, RZ, PT ;  /* 0x000000ff7300720c */ /* 0x000fe20003fc5270 */
[----:B------:R-:W-:Y:S03]  /*4630*/  BSSY B1, `(.L_x_96) ;  /* 0x0000008000017945 */ /* 0x000fe60003800000 */
[----:B------:R-:W-:-:S04]  /*4640*/  FMUL R4, R4, R89 ;  /* 0x0000005904047220 */ /* 0x000fc80000400000 */
[----:B------:R-:W-:-:S05]  /*4650*/  FFMA R4, R27, R88, R4 ;  /* 0x000000581b047223 */ /* 0x000fca0000000004 */
[----:B------:R-:W-:-:S05]  /*4660*/  F2FP.F16.F32.PACK_AB R4, RZ, R4 ;  /* 0x00000004ff04723e */ /* 0x000fca00000000ff */
[----:B------:R0:W-:Y:S01]  /*4670*/  @P4 STG.E.U16 desc[UR38][R64.64+0x2], R4 ;  /* 0x0000020440004986 */ /* 0x0001e2000c101526 */
[----:B------:R-:W-:-:S13]  /*4680*/  ISETP.GT.AND P4, PT, R3, 0x80, P6 ;  /* 0x000000800300780c */ /* 0x000fda0003784270 */
[----:B0-----:R-:W-:Y:S05]  /*4690*/  @!P4 BRA `(.L_x_97) ;  /* 0x000000000004c947 */ /* 0x001fea0003800000 */
[----:B------:R0:W5:Y:S02]  /*46a0*/  LDG.E.LTC128B.U16 R114, desc[UR38][R60.64+0x10] ;  /* 0x000010263c727981 */ /* 0x000164000c1e1520 */
.L_x_97:
[----:B------:R-:W-:Y:S05]  /*46b0*/  BSYNC B1 ;  /* 0x0000000000017941 */ /* 0x000fea0003800000 */
.L_x_96:
[----:B-----5:R-:W-:Y:S01]  /*46c0*/  HADD2.F32 R4, -RZ, R114.H0_H0 ;  /* 0x20000072ff047230 */ /* 0x020fe20000004100 */
[----:B------:R-:W-:Y:S01]  /*46d0*/  ISETP.NE.AND P6, PT, R118, RZ, PT ;  /* 0x000000ff7600720c */ /* 0x000fe20003fc5270 */
[----:B------:R-:W-:Y:S03]  /*46e0*/  BSSY B1, `(.L_x_98) ;  /* 0x000000b000017945 */ /* 0x000fe60003800000 */
[----:B---3--:R-:W-:Y:S01]  /*46f0*/  FMUL R5, R4, R89 ;  /* 0x0000005904057220 */ /* 0x008fe20000400000 */
[----:B------:R-:W-:-:S03]  /*4700*/  @P4 IMAD.MOV.U32 R4, RZ, RZ, R14 ;  /* 0x000000ffff044224 */ /* 0x000fc600078e000e */
[----:B------:R-:W-:-:S05]  /*4710*/  FFMA R5, R28, R88, R5 ;  /* 0x000000581c057223 */ /* 0x000fca0000000005 */
[----:B------:R-:W-:-:S04]  /*4720*/  F2FP.F16.F32.PACK_AB R5, RZ, R5 ;  /* 0x00000005ff05723e */ /* 0x000fc800000000ff */
[----:B------:R-:W-:Y:S01]  /*4730*/  PRMT R6, R5, 0x7610, R6 ;  /* 0x0000761005067816 */ /* 0x000fe20000000006 */
[----:B------:R-:W-:-:S05]  /*4740*/  @P4 IMAD.MOV.U32 R5, RZ, RZ, R15 ;  /* 0x000000ffff054224 */ /* 0x000fca00078e000f */
[----:B------:R3:W-:Y:S01]  /*4750*/  @P4 STG.E.U16 desc[UR38][R4.64+0x10], R6 ;  /* 0x0000100604004986 */ /* 0x0007e2000c101526 */
[----:B------:R-:W-:-:S13]  /*4760*/  ISETP.GT.AND P4, PT, R3, 0x80, P6 ;  /* 0x000000800300780c */ /* 0x000fda0003784270 */
[----:B---3--:R-:W-:Y:S05]  /*4770*/  @!P4 BRA `(.L_x_99) ;  /* 0x000000000004c947 */ /* 0x008fea0003800000 */
[----:B------:R3:W5:Y:S02]  /*4780*/  LDG.E.LTC128B.U16 R114, desc[UR38][R60.64+0x12] ;  /* 0x000012263c727981 */ /* 0x000764000c1e1520 */
.L_x_99:
[----:B------:R-:W-:Y:S05]  /*4790*/  BSYNC B1 ;  /* 0x0000000000017941 */ /* 0x000fea0003800000 */
.L_x_98:
[----:B-----5:R-:W-:Y:S01]  /*47a0*/  HADD2.F32 R4, -RZ, R114.H0_H0 ;  /* 0x20000072ff047230 */ /* 0x020fe20000004100 */
[----:B------:R-:W-:Y:S01]  /*47b0*/  BSSY B1, `(.L_x_100) ;  /* 0x000000c000017945 */ /* 0x000fe20003800000 */
[----:B------:R-:W-:-:S03]  /*47c0*/  @P4 IMAD.MOV.U32 R5, RZ, RZ, R15 ;  /* 0x000000ffff054224 */ /* 0x000fc600078e000f */
[----:B------:R-:W-:-:S04]  /*47d0*/  FMUL R4, R4, R89 ;  /* 0x0000005904047220 */ /* 0x000fc80000400000 */
[----:B------:R-:W-:-:S05]  /*47e0*/  FFMA R4, R29, R88, R4 ;  /* 0x000000581d047223 */ /* 0x000fca0000000004 */
[----:B------:R-:W-:-:S04]  /*47f0*/  F2FP.F16.F32.PACK_AB R4, RZ, R4 ;  /* 0x00000004ff04723e */ /* 0x000fc800000000ff */
[----:B------:R-:W-:Y:S01]  /*4800*/  PRMT R6, R4, 0x7610, R6 ;  /* 0x0000761004067816 */ /* 0x000fe20000000006 */
[----:B------:R-:W-:-:S05]  /*4810*/  @P4 IMAD.MOV.U32 R4, RZ, RZ, R14 ;  /* 0x000000ffff044224 */ /* 0x000fca00078e000e */
[----:B------:R0:W-:Y:S01]  /*4820*/  @P4 STG.E.U16 desc[UR38][R4.64+0x12], R6 ;  /* 0x0000120604004986 */ /* 0x0001e2000c101526 */
[----:B------:R-:W-:-:S04]  /*4830*/  ISETP.NE.AND P4, PT, R115, RZ, PT ;  /* 0x000000ff7300720c */ /* 0x000fc80003f85270 */
[----:B------:R-:W-:-:S13]  /*4840*/  ISETP.GT.AND P4, PT, R3, 0x88, P4 ;  /* 0x000000880300780c */ /* 0x000fda0002784270 */
[----:B0-----:R-:W-:Y:S05]  /*4850*/  @!P4 BRA `(.L_x_101) ;  /* 0x000000000004c947 */ /* 0x001fea0003800000 */
[----:B------:R0:W5:Y:S02]  /*4860*/  LDG.E.LTC128B.U16 R114, desc[UR38][R12.64+0x10] ;  /* 0x000010260c727981 */ /* 0x000164000c1e1520 */
.L_x_101:
[----:B------:R-:W-:Y:S05]  /*4870*/  BSYNC B1 ;  /* 0x0000000000017941 */ /* 0x000fea0003800000 */
.L_x_100:
        /* <DEDUP_REMOVED lines=9> */
.L_x_103:
[----:B------:R-:W-:Y:S05]  /*4910*/  BSYNC B1 ;  /* 0x0000000000017941 */ /* 0x000fea0003800000 */
.L_x_102:
[----:B-----5:R-:W-:Y:S01]  /*4920*/  HADD2.F32 R4, -RZ, R114.H0_H0 ;  /* 0x20000072ff047230 */ /* 0x020fe20000004100 */
[----:B------:R-:W-:Y:S01]  /*4930*/  ISETP.NE.AND P6, PT, R119, RZ, PT ;  /* 0x000000ff7700720c */ /* 0x000fe20003fc5270 */
        /* <DEDUP_REMOVED lines=8> */
[----:B------:R-:W-:-:S13]  /*49c0*/  ISETP.GT.AND P4, PT, R3, 0x80, P6 ;  /* 0x000000800300780c */ /* 0x000fda0003784270 */
[----:B0-----:R-:W-:Y:S05]  /*49d0*/  @!P4 BRA `(.L_x_105) ;  /* 0x000000000004c947 */ /* 0x001fea0003800000 */
[----:B------:R0:W5:Y:S02]  /*49e0*/  LDG.E.LTC128B.U16 R114, desc[UR38][R60.64+0x20] ;  /* 0x000020263c727981 */ /* 0x000164000c1e1520 */
.L_x_105:
[----:B------:R-:W-:Y:S05]  /*49f0*/  BSYNC B1 ;  /* 0x0000000000017941 */ /* 0x000fea0003800000 */
.L_x_104:
[----:B-----5:R-:W-:Y:S01]  /*4a00*/  HADD2.F32 R4, -RZ, R114.H0_H0 ;  /* 0x20000072ff047230 */ /* 0x020fe20000004100 */
[----:B------:R-:W-:Y:S01]  /*4a10*/  ISETP.NE.AND P6, PT, R101, RZ, PT ;  /* 0x000000ff6500720c */ /* 0x000fe20003fc5270 */
[----:B------:R-:W-:Y:S03]  /*4a20*/  BSSY B1, `(.L_x_106) ;  /* 0x000000b000017945 */ /* 0x000fe60003800000 */
[----:B------:R-:W-:Y:S01]  /*4a30*/  FMUL R5, R4, R89 ;  /* 0x0000005904057220 */ /* 0x000fe20000400000 */
[----:B------:R-:W-:-:S03]  /*4a40*/  @P4 IMAD.MOV.U32 R4, RZ, RZ, R14 ;  /* 0x000000ffff044224 */ /* 0x000fc600078e000e */
        /* <DEDUP_REMOVED lines=8> */
.L_x_107:
[----:B------:R-:W-:Y:S05]  /*4ad0*/  BSYNC B1 ;  /* 0x0000000000017941 */ /* 0x000fea0003800000 */
.L_x_106:
        /* <DEDUP_REMOVED lines=13> */
.L_x_109:
[----:B------:R-:W-:Y:S05]  /*4bb0*/  BSYNC B1 ;  /* 0x0000000000017941 */ /* 0x000fea0003800000 */
.L_x_108:
[----:B-----5:R-:W-:Y:S01]  /*4bc0*/  HADD2.F32 R4, -RZ, R114.H0_H0 ;  /* 0x20000072ff047230 */ /* 0x020fe20000004100 */
[----:B------:R-:W-:Y:S04]  /*4bd0*/  BSSY B1, `(.L_x_110) ;  /* 0x000000b000017945 */ /* 0x000fe80003800000 */
        /* <DEDUP_REMOVED lines=10> */
.L_x_111:
[----:B------:R-:W-:Y:S05]  /*4c80*/  BSYNC B1 ;  /* 0x0000000000017941 */ /* 0x000fea0003800000 */
.L_x_110:
        /* <DEDUP_REMOVED lines=13> */
.L_x_113:
[----:B------:R-:W-:Y:S05]  /*4d60*/  BSYNC B1 ;  /* 0x0000000000017941 */ /* 0x000fea0003800000 */
.L_x_112:
        /* <DEDUP_REMOVED lines=13> */
.L_x_115:
[----:B------:R-:W-:Y:S05]  /*4e40*/  BSYNC B1 ;  /* 0x0000000000017941 */ /* 0x000fea0003800000 */
.L_x_114:
        /* <DEDUP_REMOVED lines=13> */
.L_x_117:
[----:B------:R-:W-:Y:S05]  /*4f20*/  BSYNC B1 ;  /* 0x0000000000017941 */ /* 0x000fea0003800000 */
.L_x_116:
        /* <DEDUP_REMOVED lines=12> */
.L_x_119:
[----:B------:R-:W-:Y:S05]  /*4ff0*/  BSYNC B1 ;  /* 0x0000000000017941 */ /* 0x000fea0003800000 */
.L_x_118:
        /* <DEDUP_REMOVED lines=13> */
.L_x_121:
[----:B------:R-:W-:Y:S05]  /*50d0*/  BSYNC B1 ;  /* 0x0000000000017941 */ /* 0x000fea0003800000 */
.L_x_120:
        /* <DEDUP_REMOVED lines=13> */
.L_x_123:
[----:B------:R-:W-:Y:S05]  /*51b0*/  BSYNC B1 ;  /* 0x0000000000017941 */ /* 0x000fea0003800000 */
.L_x_122:
        /* <DEDUP_REMOVED lines=13> */
.L_x_125:
[----:B------:R-:W-:Y:S05]  /*5290*/  BSYNC B1 ;  /* 0x0000000000017941 */ /* 0x000fea0003800000 */
.L_x_124:
        /* <DEDUP_REMOVED lines=12> */
.L_x_127:
[----:B------:R-:W-:Y:S05]  /*5360*/  BSYNC B1 ;  /* 0x0000000000017941 */ /* 0x000fea0003800000 */
.L_x_126:
        /* <DEDUP_REMOVED lines=13> */
.L_x_129:
[----:B------:R-:W-:Y:S05]  /*5440*/  BSYNC B1 ;  /* 0x0000000000017941 */ /* 0x000fea0003800000 */
.L_x_128:
        /* <DEDUP_REMOVED lines=12> */
.L_x_131:
[----:B------:R-:W-:Y:S05]  /*5510*/  BSYNC B1 ;  /* 0x0000000000017941 */ /* 0x000fea0003800000 */
.L_x_130:
        /* <DEDUP_REMOVED lines=12> */
.L_x_133:
[----:B------:R-:W-:Y:S05]  /*55e0*/  BSYNC B1 ;  /* 0x0000000000017941 */ /* 0x000fea0003800000 */
.L_x_132:
[----:B-----5:R-:W-:Y:S01]  /*55f0*/  HADD2.F32 R4, -RZ, R114.H0_H0 ;  /* 0x20000072ff047230 */ /* 0x020fe20000004100 */
[----:B------:R-:W-:Y:S01]  /*5600*/  ISETP.GT.AND P5, PT, R3, 0x88, P5 ;  /* 0x000000880300780c */ /* 0x000fe20002fa4270 */
        /* <DEDUP_REMOVED lines=8> */
[----:B------:R-:W-:Y:S05]  /*5690*/  @!P5 BRA `(.L_x_135) ;  /* 0x000000000004d947 */ /* 0x000fea0003800000 */
[----:B------:R0:W5:Y:S02]  /*56a0*/  LDG.E.LTC128B.U16 R114, desc[UR38][R12.64+0x52] ;  /* 0x000052260c727981 */ /* 0x000164000c1e1520 */
.L_x_135:
[----:B------:R-:W-:Y:S05]  /*56b0*/  BSYNC B1 ;  /* 0x0000000000017941 */ /* 0x000fea0003800000 */
.L_x_134:
[----:B0----5:R-:W-:Y:S01]  /*56c0*/  HADD2.F32 R4, -RZ, R114.H0_H0 ;  /* 0x20000072ff047230 */ /* 0x021fe20000004100 */
        /* <DEDUP_REMOVED lines=11> */
.L_x_137:
[----:B------:R-:W-:Y:S05]  /*5780*/  BSYNC B1 ;  /* 0x0000000000017941 */ /* 0x000fea0003800000 */
.L_x_136:
[----:B0----5:R-:W-:Y:S01]  /*5790*/  HADD2.F32 R4, -RZ, R114.H0_H0 ;  /* 0x20000072ff047230 */ /* 0x021fe20000004100 */
        /* <DEDUP_REMOVED lines=11> */
.L_x_139:
[----:B------:R-:W-:Y:S05]  /*5850*/  BSYNC B1 ;  /* 0x0000000000017941 */ /* 0x000fea0003800000 */
.L_x_138:
        /* <DEDUP_REMOVED lines=12> */
.L_x_141:
[----:B------:R-:W-:Y:S05]  /*5920*/  BSYNC B1 ;  /* 0x0000000000017941 */ /* 0x000fea0003800000 */
.L_x_140:
        /* <DEDUP_REMOVED lines=12> */
.L_x_143:
[----:B------:R-:W-:Y:S05]  /*59f0*/  BSYNC B1 ;  /* 0x0000000000017941 */ /* 0x000fea0003800000 */
.L_x_142:
        /* <DEDUP_REMOVED lines=12> */
.L_x_145:
[----:B------:R-:W-:Y:S05]  /*5ac0*/  BSYNC B1 ;  /* 0x0000000000017941 */ /* 0x000fea0003800000 */
.L_x_144:
        /* <DEDUP_REMOVED lines=12> */
.L_x_147:
[----:B------:R-:W-:Y:S05]  /*5b90*/  BSYNC B1 ;  /* 0x0000000000017941 */ /* 0x000fea0003800000 */
.L_x_146:
        /* <DEDUP_REMOVED lines=9> */
.L_x_149:
[----:B------:R-:W-:Y:S05]  /*5c30*/  BSYNC B1 ;  /* 0x0000000000017941 */ /* 0x000fea0003800000 */
.L_x_148:
        /* <DEDUP_REMOVED lines=12> */
.L_x_151:
[----:B------:R-:W-:Y:S05]  /*5d00*/  BSYNC B1 ;  /* 0x0000000000017941 */ /* 0x000fea0003800000 */
.L_x_150:
[----:B------:R-:W-:Y:S05]  /*5d10*/  @!P0 BRA `(.L_x_152) ;  /* 0x0000001400848947 */ /* 0x000fea0003800000 */
[----:B-----5:R-:W-:-:S05]  /*5d20*/  HADD2.F32 R114, -RZ, R114.H0_H0 ;  /* 0x20000072ff727230 */ /* 0x020fca0000004100 */
[----:B------:R-:W-:-:S04]  /*5d30*/  FMUL R114, R114, R89 ;  /* 0x0000005972727220 */ /* 0x000fc80000400000 */
[----:B------:R-:W-:-:S05]  /*5d40*/  FFMA R114, R55, R88, R114 ;  /* 0x0000005837727223 */ /* 0x000fca0000000072 */
[----:B------:R-:W-:-:S05]  /*5d50*/  F2FP.F16.F32.PACK_AB R114, RZ, R114 ;  /* 0x00000072ff72723e */ /* 0x000fca00000000ff */
[----:B------:R0:W-:Y:S01]  /*5d60*/  STG.E.U16 desc[UR38][R10.64+0x72], R114 ;  /* 0x000072720a007986 */ /* 0x0001e2000c101526 */
[----:B------:R-:W-:Y:S05]  /*5d70*/  BRA `(.L_x_152) ;  /* 0x00000014006c7947 */ /* 0x000fea0003800000 */
.L_x_29:
[----:B------:R-:W-:Y:S01]  /*5d80*/  ULDC.64 UR4, c[0x0][0x5c0] ;  /* 0x0001700000047ab9 */ /* 0x000fe20000000a00 */
[-C--:B------:R-:W-:Y:S01]  /*5d90*/  FMUL R56, R56, R88.reuse ;  /* 0x0000005838387220 */ /* 0x080fe20000400000 */
[----:B------:R-:W-:Y:S01]  /*5da0*/  LEA R10, P1, R112, UR4, 0x1 ;  /* 0x00000004700a7c11 */ /* 0x000fe2000f8208ff */
[----:B------:R-:W-:Y:S01]  /*5db0*/  IMAD.SHL.U32 R7, R94, 0x2, RZ ;  /* 0x000000025e077824 */ /* 0x000fe200078e00ff */
[----:B------:R-:W-:Y:S01]  /*5dc0*/  ISETP.GT.AND P3, PT, R4, 0x1, PT ;  /* 0x000000010400780c */ /* 0x000fe20003f64270 */
[----:B------:R-:W-:Y:S01]  /*5dd0*/  FMUL R57, R57, R88 ;  /* 0x0000005839397220 */ /* 0x000fe20000400000 */
[----:B------:R-:W-:Y:S01]  /*5de0*/  F2FP.F16.F32.PACK_AB R56, RZ, R56 ;  /* 0x00000038ff38723e */ /* 0x000fe200000000ff */
[-C--:B------:R-:W-:Y:S01]  /*5df0*/  FMUL R58, R58, R88.reuse ;  /* 0x000000583a3a7220 */ /* 0x080fe20000400000 */
[----:B------:R-:W-:Y:S01]  /*5e00*/  LEA.HI.X R11, R112, UR5, R105, 0x1, P1 ;  /* 0x00000005700b7c11 */ /* 0x000fe200088f0c69 */
[-C--:B------:R-:W-:Y:S01]  /*5e10*/  FMUL R59, R59, R88.reuse ;  /* 0x000000583b3b7220 */ /* 0x080fe20000400000 */
[----:B------:R-:W-:Y:S01]  /*5e20*/  ISETP.GT.AND P1, PT, R3, RZ, P3 ;  /* 0x000000ff0300720c */ /* 0x000fe20001f24270 */
[----:B------:R-:W-:Y:S01]  /*5e30*/  IMAD.SHL.U32 R19, R95, 0x2, RZ ;  /* 0x000000025f137824 */ /* 0x000fe200078e00ff */
[----:B------:R-:W-:Y:S01]  /*5e40*/  ISETP.GT.AND P2, PT, R3, 0x8, P6 ;  /* 0x000000080300780c */ /* 0x000fe20003744270 */
[----:B------:R-:W-:Y:S01]  /*5e50*/  @P0 STG.E.U16 desc[UR38][R10.64], R56 ;  /* 0x000000380a000986 */ /* 0x000fe2000c101526 */
[----:B------:R-:W-:Y:S01]  /*5e60*/  SHF.L.U64.HI R5, R94, 0x1, R93 ;  /* 0x000000015e057819 */ /* 0x000fe2000001025d */
[----:B------:R-:W-:Y:S01]  /*5e70*/  FMUL R60, R60, R88 ;  /* 0x000000583c3c7220 */ /* 0x000fe20000400000 */
[----:B------:R-:W-:Y:S01]  /*5e80*/  IADD3 R8, P0, R7, R10, RZ ;  /* 0x0000000a07087210 */ /* 0x000fe20007f1e0ff */
[-C--:B------:R-:W-:Y:S01]  /*5e90*/  FMUL R61, R61, R88.reuse ;  /* 0x000000583d3d7220 */ /* 0x080fe20000400000 */
[----:B------:R-:W-:Y:S01]  /*5ea0*/  F2FP.F16.F32.PACK_AB R57, RZ, R57 ;  /* 0x00000039ff39723e */ /* 0x000fe200000000ff */
[----:B------:R-:W-:Y:S01]  /*5eb0*/  FMUL R63, R63, R88 ;  /* 0x000000583f3f7220 */ /* 0x000fe20000400000 */
[----:B------:R-:W-:Y:S01]  /*5ec0*/  F2FP.F16.F32.PACK_AB R58, RZ, R58 ;  /* 0x0000003aff3a723e */ /* 0x000fe200000000ff */
[----:B------:R-:W-:Y:S01]  /*5ed0*/  IMAD.X R9, R5, 0x1, R11, P0 ;  /* 0x0000000105097824 */ /* 0x000fe200000e060b */
[----:B------:R-:W-:Y:S01]  /*5ee0*/  ISETP.GT.AND P0, PT, R3, 0x8, P3 ;  /* 0x000000080300780c */ /* 0x000fe20001f04270 */
[----:B------:R-:W-:Y:S01]  /*5ef0*/  @P1 STG.E.U16 desc[UR38][R10.64+0x2], R57 ;  /* 0x000002390a001986 */ /* 0x000fe2000c101526 */
[----:B------:R-:W-:Y:S01]  /*5f00*/  F2FP.F16.F32.PACK_AB R59, RZ, R59 ;  /* 0x0000003bff3b723e */ /* 0x000fe200000000ff */
[----:B------:R-:W-:Y:S01]  /*5f10*/  FMUL R62, R62, R88 ;  /* 0x000000583e3e7220 */ /* 0x000fe20000400000 */
[----:B------:R-:W-:Y:S01]  /*5f20*/  SHF.L.U64.HI R13, R95, 0x1, R92 ;  /* 0x000000015f0d7819 */ /* 0x000fe2000001025c */
[----:B------:R-:W-:Y:S01]  /*5f30*/  @P2 STG.E.U16 desc[UR38][R8.64], R58 ;  /* 0x0000003a08002986 */ /* 0x000fe2000c101526 */
[----:B------:R-:W-:Y:S01]  /*5f40*/  IADD3 R6, P1, P2, R19, R10, R7 ;  /* 0x0000000a13067210 */ /* 0x000fe20007a3e007 */
[-C--:B------:R-:W-:Y:S01]  /*5f50*/  FMUL R64, R64, R88.reuse ;  /* 0x0000005840407220 */ /* 0x080fe20000400000 */
[C---:B------:R-:W-:Y:S01]  /*5f60*/  ISETP.GT.AND P4, PT, R4.reuse, 0x8, PT ;  /* 0x000000080400780c */ /* 0x040fe20003f84270 */
[-C--:B------:R-:W-:Y:S01]  /*5f70*/  FMUL R65, R65, R88.reuse ;  /* 0x0000005841417220 */ /* 0x080fe20000400000 */
[----:B------:R-:W-:Y:S01]  /*5f80*/  ISETP.GT.AND P3, PT, R4, 0x9, PT ;  /* 0x000000090400780c */ /* 0x000fe20003f64270 */
[-C--:B------:R-:W-:Y:S01]  /*5f90*/  FMUL R66, R66, R88.reuse ;  /* 0x0000005842427220 */ /* 0x080fe20000400000 */
[----:B------:R-:W-:Y:S01]  /*5fa0*/  IADD3.X R7, R13, R11, R5, P1, P2 ;  /* 0x0000000b0d077210 */ /* 0x000fe20000fe4405 */
[----:B------:R-:W-:Y:S01]  /*5fb0*/  @P0 STG.E.U16 desc[UR38][R8.64+0x2], R59 ;  /* 0x0000023b08000986 */ /* 0x000fe2000c101526 */
[----:B------:R-:W-:Y:S01]  /*5fc0*/  ISETP.GT.AND P1, PT, R3, RZ, P4 ;  /* 0x000000ff0300720c */ /* 0x000fe20002724270 */
[-C--:B------:R-:W-:Y:S01]  /*5fd0*/  FMUL R67, R67, R88.reuse ;  /* 0x0000005843437220 */ /* 0x080fe20000400000 */
[----:B------:R-:W-:Y:S01]  /*5fe0*/  ISETP.GT.AND P0, PT, R3, RZ, P3 ;  /* 0x000000ff0300720c */ /* 0x000fe20001f04270 */
[----:B------:R-:W-:Y:S01]  /*5ff0*/  FMUL R68, R68, R88 ;  /* 0x0000005844447220 */ /* 0x000fe20000400000 */
[----:B------:R-:W-:Y:S01]  /*6000*/  F2FP.F16.F32.PACK_AB R60, RZ, R60 ;  /* 0x0000003cff3c723e */ /* 0x000fe200000000ff */
[-C--:B------:R-:W-:Y:S01]  /*6010*/  FMUL R69, R69, R88.reuse ;  /* 0x0000005845457220 */ /* 0x080fe20000400000 */
[----:B------:R-:W-:Y:S01]  /*6020*/  F2FP.F16.F32.PACK_AB R61, RZ, R61 ;  /* 0x0000003dff3d723e */ /* 0x000fe200000000ff */
[-C--:B------:R-:W-:Y:S01]  /*6030*/  FMUL R70, R70, R88.reuse ;  /* 0x0000005846467220 */ /* 0x080fe20000400000 */
[----:B------:R-:W-:Y:S01]  /*6040*/  F2FP.F16.F32.PACK_AB R63, RZ, R63 ;  /* 0x0000003fff3f723e */ /* 0x000fe200000000ff */
[----:B------:R-:W-:Y:S01]  /*6050*/  FMUL R71, R71, R88 ;  /* 0x0000005847477220 */ /* 0x000fe20000400000 */
[----:B------:R-:W-:Y:S01]  /*6060*/  F2FP.F16.F32.PACK_AB R62, RZ, R62 ;  /* 0x0000003eff3e723e */ /* 0x000fe200000000ff */
[----:B------:R-:W-:Y:S01]  /*6070*/  FMUL R72, R72, R88 ;  /* 0x0000005848487220 */ /* 0x000fe20000400000 */
[----:B------:R-:W-:Y:S01]  /*6080*/  F2FP.F16.F32.PACK_AB R64, RZ, R64 ;  /* 0x00000040ff40723e */ /* 0x000fe200000000ff */
[----:B------:R-:W-:Y:S01]  /*6090*/  @P1 STG.E.U16 desc[UR38][R10.64+0x10], R60 ;  /* 0x0000103c0a001986 */ /* 0x000fe2000c101526 */
[----:B------:R-:W-:Y:S01]  /*60a0*/  ISETP.GT.AND P1, PT, R3, 0x8, P4 ;  /* 0x000000080300780c */ /* 0x000fe20002724270 */
[-C--:B------:R-:W-:Y:S01]  /*60b0*/  FMUL R73, R73, R88.reuse ;  /* 0x0000005849497220 */ /* 0x080fe20000400000 */
[----:B------:R-:W-:Y:S01]  /*60c0*/  ISETP.GT.AND P2, PT, R4, 0x11, PT ;  /* 0x000000110400780c */ /* 0x000fe20003f44270 */
[----:B------:R-:W-:Y:S01]  /*60d0*/  @P0 STG.E.U16 desc[UR38][R10.64+0x12], R61 ;  /* 0x0000123d0a000986 */ /* 0x000fe2000c101526 */
[----:B------:R-:W-:Y:S01]  /*60e0*/  ISETP.GT.AND P0, PT, R3, 0x8, P3 ;  /* 0x000000080300780c */ /* 0x000fe20001f04270 */
[-C--:B------:R-:W-:Y:S01]  /*60f0*/  FMUL R74, R74, R88.reuse ;  /* 0x000000584a4a7220 */ /* 0x080fe20000400000 */
[----:B------:R-:W-:Y:S01]  /*6100*/  ISETP.GT.AND P3, PT, R4, 0x10, PT ;  /* 0x000000100400780c */ /* 0x000fe20003f64270 */
[-C--:B------:R-:W-:Y:S01]  /*6110*/  FMUL R75, R75, R88.reuse ;  /* 0x000000584b4b7220 */ /* 0x080fe20000400000 */
[----:B------:R-:W-:Y:S01]  /*6120*/  F2FP.F16.F32.PACK_AB R65, RZ, R65 ;  /* 0x00000041ff41723e */ /* 0x000fe200000000ff */
[----:B------:R-:W-:Y:S01]  /*6130*/  FMUL R76, R76, R88 ;  /* 0x000000584c4c7220 */ /* 0x000fe20000400000 */
[----:B------:R-:W-:Y:S01]  /*6140*/  F2FP.F16.F32.PACK_AB R66, RZ, R66 ;  /* 0x00000042ff42723e */ /* 0x000fe200000000ff */
[----:B------:R-:W-:Y:S01]  /*6150*/  FMUL R77, R77, R88 ;  /* 0x000000584d4d7220 */ /* 0x000fe20000400000 */
[----:B------:R-:W-:Y:S01]  /*6160*/  F2FP.F16.F32.PACK_AB R67, RZ, R67 ;  /* 0x00000043ff43723e */ /* 0x000fe200000000ff */
[----:B------:R-:W-:Y:S01]  /*6170*/  @P1 STG.E.U16 desc[UR38][R8.64+0x10], R62 ;  /* 0x0000103e08001986 */ /* 0x000fe2000c101526 */
[----:B------:R-:W-:Y:S01]  /*6180*/  F2FP.F16.F32.PACK_AB R68, RZ, R68 ;  /* 0x00000044ff44723e */ /* 0x000fe200000000ff */
[-C--:B------:R-:W-:Y:S01]  /*6190*/  FMUL R78, R78, R88.reuse ;  /* 0x000000584e4e7220 */ /* 0x080fe20000400000 */
[----:B------:R-:W-:Y:S01]  /*61a0*/  ISETP.GT.AND P1, PT, R4, 0x19, PT ;  /* 0x000000190400780c */ /* 0x000fe20003f24270 */
[----:B------:R-:W-:Y:S01]  /*61b0*/  @P0 STG.E.U16 desc[UR38][R8.64+0x12], R63 ;  /* 0x0000123f08000986 */ /* 0x000fe2000c101526 */
[----:B------:R-:W-:Y:S01]  /*61c0*/  ISETP.GT.AND P0, PT, R3, RZ, P3 ;  /* 0x000000ff0300720c */ /* 0x000fe20001f04270 */
[-C--:B------:R-:W-:Y:S01]  /*61d0*/  FMUL R79, R79, R88.reuse ;  /* 0x000000584f4f7220 */ /* 0x080fe20000400000 */
[----:B------:R-:W-:Y:S01]  /*61e0*/  F2FP.F16.F32.PACK_AB R69, RZ, R69 ;  /* 0x00000045ff45723e */ /* 0x000fe200000000ff */
[----:B------:R-:W-:Y:S01]  /*61f0*/  FMUL R80, R80, R88 ;  /* 0x0000005850507220 */ /* 0x000fe20000400000 */
[----:B------:R-:W-:Y:S01]  /*6200*/  F2FP.F16.F32.PACK_AB R70, RZ, R70 ;  /* 0x00000046ff46723e */ /* 0x000fe200000000ff */
        /* <DEDUP_REMOVED lines=8> */
[----:B------:R-:W-:Y:S01]  /*6290*/  @P0 STG.E.U16 desc[UR38][R10.64+0x20], R64 ;  /* 0x000020400a000986 */ /* 0x000fe2000c101526 */
[----:B------:R-:W-:Y:S01]  /*62a0*/  ISETP.GT.AND P0, PT, R3, RZ, P2 ;  /* 0x000000ff0300720c */ /* 0x000fe20001704270 */
[-C--:B------:R-:W-:Y:S01]  /*62b0*/  FMUL R85, R85, R88.reuse ;  /* 0x0000005855557220 */ /* 0x080fe20000400000 */
[----:B------:R-:W-:Y:S01]  /*62c0*/  F2FP.F16.F32.PACK_AB R75, RZ, R75 ;  /* 0x0000004bff4b723e */ /* 0x000fe200000000ff */
[-C--:B------:R-:W-:Y:S01]  /*62d0*/  FMUL R86, R86, R88.reuse ;  /* 0x0000005856567220 */ /* 0x080fe20000400000 */
[----:B------:R-:W-:Y:S01]  /*62e0*/  ISETP.GT.AND P5, PT, R4, 0x28, PT ;  /* 0x000000280400780c */ /* 0x000fe20003fa4270 */
[----:B------:R-:W-:Y:S01]  /*62f0*/  FMUL R87, R87, R88 ;  /* 0x0000005857577220 */ /* 0x000fe20000400000 */
[----:B------:R-:W-:Y:S01]  /*6300*/  F2FP.F16.F32.PACK_AB R76, RZ, R76 ;  /* 0x0000004cff4c723e */ /* 0x000fe200000000ff */
[-C--:B------:R-:W-:Y:S01]  /*6310*/  FMUL R24, R24, R88.reuse ;  /* 0x0000005818187220 */ /* 0x080fe20000400000 */
[----:B------:R-:W-:Y:S01]  /*6320*/  ISETP.GT.AND P4, PT, R4, 0x29, PT ;  /* 0x000000290400780c */ /* 0x000fe20003f84270 */
[-C--:B------:R-:W-:Y:S01]  /*6330*/  FMUL R25, R25, R88.reuse ;  /* 0x0000005819197220 */ /* 0x080fe20000400000 */
[----:B------:R-:W-:Y:S01]  /*6340*/  F2FP.F16.F32.PACK_AB R77, RZ, R77 ;  /* 0x0000004dff4d723e */ /* 0x000fe200000000ff */
[----:B------:R-:W-:Y:S01]  /*6350*/  FMUL R26, R26, R88 ;  /* 0x000000581a1a7220 */ /* 0x000fe20000400000 */
[----:B------:R-:W-:Y:S01]  /*6360*/  F2FP.F16.F32.PACK_AB R78, RZ, R78 ;  /* 0x0000004eff4e723e */ /* 0x000fe200000000ff */
[----:B------:R-:W-:Y:S01]  /*6370*/  @P0 STG.E.U16 desc[UR38][R10.64+0x22], R65 ;  /* 0x000022410a000986 */ /* 0x000fe2000c101526 */
[----:B------:R-:W-:Y:S01]  /*6380*/  ISETP.GT.AND P0, PT, R3, 0x8, P3 ;  /* 0x000000080300780c */ /* 0x000fe20001f04270 */
[-C--:B------:R-:W-:Y:S01]  /*6390*/  FMUL R27, R27, R88.reuse ;  /* 0x000000581b1b7220 */ /* 0x080fe20000400000 */
[----:B------:R-:W-:Y:S01]  /*63a0*/  F2FP.F16.F32.PACK_AB R79, RZ, R79 ;  /* 0x0000004fff4f723e */ /* 0x000fe200000000ff */
[-C--:B------:R-:W-:Y:S01]  /*63b0*/  FMUL R28, R28, R88.reuse ;  /* 0x000000581c1c7220 */ /* 0x080fe20000400000 */
[----:B------:R-:W-:Y:S01]  /*63c0*/  ISETP.GT.AND P3, PT, R4, 0x30, PT ;  /* 0x000000300400780c */ /* 0x000fe20003f64270 */
        /* <DEDUP_REMOVED lines=8> */
[----:B------:R-:W-:Y:S01]  /*6450*/  @P0 STG.E.U16 desc[UR38][R8.64+0x20], R66 ;  /* 0x0000204208000986 */ /* 0x000fe2000c101526 */
[----:B------:R-:W-:Y:S01]  /*6460*/  ISETP.GT.AND P0, PT, R3, 0x8, P2 ;  /* 0x000000080300780c */ /* 0x000fe20001704270 */
[-C--:B------:R-:W-:Y:S01]  /*6470*/  FMUL R33, R33, R88.reuse ;  /* 0x0000005821217220 */ /* 0x080fe20000400000 */
[----:B------:R-:W-:Y:S01]  /*6480*/  ISETP.GT.AND P2, PT, R4, 0x18, PT ;  /* 0x000000180400780c */ /* 0x000fe20003f44270 */
[----:B------:R-:W-:Y:S01]  /*6490*/  FMUL R34, R34, R88 ;  /* 0x0000005822227220 */ /* 0x000fe20000400000 */
[----:B------:R-:W-:Y:S01]  /*64a0*/  F2FP.F16.F32.PACK_AB R84, RZ, R84 ;  /* 0x00000054ff54723e */ /* 0x000fe200000000ff */
[-C--:B------:R-:W-:Y:S01]  /*64b0*/  FMUL R35, R35, R88.reuse ;  /* 0x0000005823237220 */ /* 0x080fe20000400000 */
[----:B------:R-:W-:Y:S01]  /*64c0*/  P2R R5, PR, RZ, 0x20 ;  /* 0x00000020ff057803 */ /* 0x000fe20000000000 */
[-C--:B------:R-:W-:Y:S01]  /*64d0*/  FMUL R36, R36, R88.reuse ;  /* 0x0000005824247220 */ /* 0x080fe20000400000 */
[----:B------:R-:W-:Y:S01]  /*64e0*/  F2FP.F16.F32.PACK_AB R85, RZ, R85 ;  /* 0x00000055ff55723e */ /* 0x000fe200000000ff */
[----:B------:R-:W-:Y:S01]  /*64f0*/  FMUL R37, R37, R88 ;  /* 0x0000005825257220 */ /* 0x000fe20000400000 */
[----:B------:R-:W-:Y:S01]  /*6500*/  F2FP.F16.F32.PACK_AB R86, RZ, R86 ;  /* 0x00000056ff56723e */ /* 0x000fe200000000ff */
[-C--:B------:R-:W-:Y:S01]  /*6510*/  FMUL R38, R38, R88.reuse ;  /* 0x0000005826267220 */ /* 0x080fe20000400000 */
[----:B------:R-:W-:Y:S01]  /*6520*/  F2FP.F16.F32.PACK_AB R87, RZ, R87 ;  /* 0x00000057ff57723e */ /* 0x000fe200000000ff */
[----:B------:R-:W-:Y:S01]  /*6530*/  @P0 STG.E.U16 desc[UR38][R8.64+0x22], R67 ;  /* 0x0000224308000986 */ /* 0x000fe2000c101526 */
[----:B------:R-:W-:Y:S01]  /*6540*/  ISETP.GT.AND P0, PT, R3, RZ, P2 ;  /* 0x000000ff0300720c */ /* 0x000fe20001704270 */
        /* <DEDUP_REMOVED lines=36> */
[----:B------:R-:W-:Y:S01]  /*6790*/  FMUL R55, R55, R88 ;  /* 0x0000005837377220 */ /* 0x000fe20000400000 */
[----:B------:R-:W-:-:S02]  /*67a0*/  F2FP.F16.F32.PACK_AB R39, RZ, R39 ;  /* 0x00000027ff27723e */ /* 0x000fc400000000ff */
[----:B------:R-:W-:Y:S01]  /*67b0*/  F2FP.F16.F32.PACK_AB R40, RZ, R40 ;  /* 0x00000028ff28723e */ /* 0x000fe200000000ff */
[----:B------:R-:W-:Y:S01]  /*67c0*/  @P0 STG.E.U16 desc[UR38][R8.64+0x30], R70 ;  /* 0x0000304608000986 */ /* 0x000fe2000c101526 */
[----:B------:R-:W-:Y:S02]  /*67d0*/  ISETP.GT.AND P0, PT, R3, 0x8, P1 ;  /* 0x000000080300780c */ /* 0x000fe40000f04270 */
[----:B------:R-:W-:Y:S02]  /*67e0*/  ISETP.GT.AND P1, PT, R4, 0x21, PT ;  /* 0x000000210400780c */ /* 0x000fe40003f24270 */
[----:B------:R-:W-:Y:S02]  /*67f0*/  F2FP.F16.F32.PACK_AB R41, RZ, R41 ;  /* 0x00000029ff29723e */ /* 0x000fe400000000ff */
[----:B------:R-:W-:Y:S02]  /*6800*/  F2FP.F16.F32.PACK_AB R42, RZ, R42 ;  /* 0x0000002aff2a723e */ /* 0x000fe400000000ff */
[----:B------:R-:W-:-:S02]  /*6810*/  F2FP.F16.F32.PACK_AB R43, RZ, R43 ;  /* 0x0000002bff2b723e */ /* 0x000fc400000000ff */
[----:B------:R-:W-:Y:S02]  /*6820*/  F2FP.F16.F32.PACK_AB R44, RZ, R44 ;  /* 0x0000002cff2c723e */ /* 0x000fe400000000ff */
[----:B------:R-:W-:Y:S01]  /*6830*/  F2FP.F16.F32.PACK_AB R45, RZ, R45 ;  /* 0x0000002dff2d723e */ /* 0x000fe200000000ff */
[----:B------:R-:W-:Y:S01]  /*6840*/  @P0 STG.E.U16 desc[UR38][R8.64+0x32], R71 ;  /* 0x0000324708000986 */ /* 0x000fe2000c101526 */
[----:B------:R-:W-:Y:S02]  /*6850*/  ISETP.GT.AND P0, PT, R3, RZ, P2 ;  /* 0x000000ff0300720c */ /* 0x000fe40001704270 */
[----:B------:R-:W-:Y:S02]  /*6860*/  F2FP.F16.F32.PACK_AB R46, RZ, R46 ;  /* 0x0000002eff2e723e */ /* 0x000fe400000000ff */
[----:B------:R-:W-:Y:S02]  /*6870*/  F2FP.F16.F32.PACK_AB R47, RZ, R47 ;  /* 0x0000002fff2f723e */ /* 0x000fe400000000ff */
[----:B------:R-:W-:-:S02]  /*6880*/  F2FP.F16.F32.PACK_AB R48, RZ, R48 ;  /* 0x00000030ff30723e */ /* 0x000fc400000000ff */
[----:B------:R-:W-:Y:S02]  /*6890*/  F2FP.F16.F32.PACK_AB R49, RZ, R49 ;  /* 0x00000031ff31723e */ /* 0x000fe400000000ff */
[----:B------:R-:W-:Y:S02]  /*68a0*/  F2FP.F16.F32.PACK_AB R50, RZ, R50 ;  /* 0x00000032ff32723e */ /* 0x000fe400000000ff */
[----:B------:R-:W-:Y:S01]  /*68b0*/  F2FP.F16.F32.PACK_AB R51, RZ, R51 ;  /* 0x00000033ff33723e */ /* 0x000fe200000000ff */
[----:B------:R-:W-:Y:S01]  /*68c0*/  @P0 STG.E.U16 desc[UR38][R10.64+0x40], R72 ;  /* 0x000040480a000986 */ /* 0x000fe2000c101526 */
[----:B------:R-:W-:Y:S02]  /*68d0*/  ISETP.GT.AND P0, PT, R3, RZ, P1 ;  /* 0x000000ff0300720c */ /* 0x000fe40000f04270 */
[----:B------:R-:W-:Y:S02]  /*68e0*/  F2FP.F16.F32.PACK_AB R52, RZ, R52 ;  /* 0x00000034ff34723e */ /* 0x000fe400000000ff */
[----:B------:R-:W-:-:S02]  /*68f0*/  F2FP.F16.F32.PACK_AB R53, RZ, R53 ;  /* 0x00000035ff35723e */ /* 0x000fc400000000ff */
[----:B------:R-:W-:Y:S02]  /*6900*/  F2FP.F16.F32.PACK_AB R54, RZ, R54 ;  /* 0x00000036ff36723e */ /* 0x000fe400000000ff */
[----:B------:R-:W-:-:S05]  /*6910*/  F2FP.F16.F32.PACK_AB R55, RZ, R55 ;  /* 0x00000037ff37723e */ /* 0x000fca00000000ff */
[----:B------:R-:W-:Y:S01]  /*6920*/  @P0 STG.E.U16 desc[UR38][R10.64+0x42], R73 ;  /* 0x000042490a000986 */ /* 0x000fe2000c101526 */
[----:B------:R-:W-:Y:S02]  /*6930*/  ISETP.GT.AND P0, PT, R3, 0x8, P2 ;  /* 0x000000080300780c */ /* 0x000fe40001704270 */
[----:B------:R-:W-:-:S11]  /*6940*/  ISETP.GT.AND P2, PT, R4, 0x38, PT ;  /* 0x000000380400780c */ /* 0x000fd60003f44270 */
[----:B------:R-:W-:Y:S01]  /*6950*/  @P0 STG.E.U16 desc[UR38][R8.64+0x40], R74 ;  /* 0x0000404a08000986 */ /* 0x000fe2000c101526 */
[----:B------:R-:W-:-:S13]  /*6960*/  ISETP.GT.AND P0, PT, R3, 0x8, P1 ;  /* 0x000000080300780c */ /* 0x000fda0000f04270 */
[----:B------:R-:W-:Y:S01]  /*6970*/  @P0 STG.E.U16 desc[UR38][R8.64+0x42], R75 ;  /* 0x0000424b08000986 */ /* 0x000fe2000c101526 */
[----:B------:R-:W-:-:S13]  /*6980*/  ISETP.GT.AND P0, PT, R3, RZ, P5 ;  /* 0x000000ff0300720c */ /* 0x000fda0002f04270 */
[----:B------:R-:W-:Y:S01]  /*6990*/  @P0 STG.E.U16 desc[UR38][R10.64+0x50], R76 ;  /* 0x0000504c0a000986 */ /* 0x000fe2000c101526 */
[----:B------:R-:W-:-:S13]  /*69a0*/  ISETP.GT.AND P0, PT, R3, RZ, P4 ;  /* 0x000000ff0300720c */ /* 0x000fda0002704270 */
[----:B------:R-:W-:Y:S01]  /*69b0*/  @P0 STG.E.U16 desc[UR38][R10.64+0x52], R77 ;  /* 0x0000524d0a000986 */ /* 0x000fe2000c101526 */
[----:B------:R-:W-:-:S13]  /*69c0*/  ISETP.GT.AND P0, PT, R3, 0x8, P5 ;  /* 0x000000080300780c */ /* 0x000fda0002f04270 */
[----:B------:R-:W-:Y:S01]  /*69d0*/  @P0 STG.E.U16 desc[UR38][R8.64+0x50], R78 ;  /* 0x0000504e08000986 */ /* 0x000fe2000c101526 */
[----:B------:R-:W-:-:S13]  /*69e0*/  ISETP.GT.AND P0, PT, R3, 0x8, P4 ;  /* 0x000000080300780c */ /* 0x000fda0002704270 */
[----:B------:R-:W-:Y:S01]  /*69f0*/  @P0 STG.E.U16 desc[UR38][R8.64+0x52], R79 ;  /* 0x0000524f08000986 */ /* 0x000fe2000c101526 */
[----:B------:R-:W-:-:S13]  /*6a00*/  ISETP.GT.AND P0, PT, R3, RZ, P3 ;  /* 0x000000ff0300720c */ /* 0x000fda0001f04270 */
[----:B------:R-:W-:Y:S01]  /*6a10*/  @P0 STG.E.U16 desc[UR38][R10.64+0x60], R80 ;  /* 0x000060500a000986 */ /* 0x000fe2000c101526 */
[----:B------:R-:W-:-:S04]  /*6a20*/  ISETP.GT.AND P0, PT, R4, 0x31, PT ;  /* 0x000000310400780c */ /* 0x000fc80003f04270 */
[----:B------:R-:W-:-:S13]  /*6a30*/  ISETP.GT.AND P1, PT, R3, RZ, P0 ;  /* 0x000000ff0300720c */ /* 0x000fda0000724270 */
[----:B------:R-:W-:Y:S01]  /*6a40*/  @P1 STG.E.U16 desc[UR38][R10.64+0x62], R81 ;  /* 0x000062510a001986 */ /* 0x000fe2000c101526 */
[----:B------:R-:W-:-:S13]  /*6a50*/  ISETP.GT.AND P1, PT, R3, 0x8, P3 ;  /* 0x000000080300780c */ /* 0x000fda0001f24270 */
[----:B------:R-:W-:Y:S01]  /*6a60*/  @P1 STG.E.U16 desc[UR38][R8.64+0x60], R82 ;  /* 0x0000605208001986 */ /* 0x000fe2000c101526 */
[----:B------:R-:W-:-:S13]  /*6a70*/  ISETP.GT.AND P1, PT, R3, 0x8, P0 ;  /* 0x000000080300780c */ /* 0x000fda0000724270 */
[----:B------:R-:W-:Y:S01]  /*6a80*/  @P1 STG.E.U16 desc[UR38][R8.64+0x62], R83 ;  /* 0x0000625308001986 */ /* 0x000fe2000c101526 */
[----:B------:R-:W-:-:S05]  /*6a90*/  IADD3 R14, P1, R19, R8, RZ ;  /* 0x00000008130e7210 */ /* 0x000fca0007f3e0ff */
[----:B------:R-:W-:Y:S01]  /*6aa0*/  IMAD.X R15, R13, 0x1, R9, P1 ;  /* 0x000000010d0f7824 */ /* 0x000fe200008e0609 */
[----:B------:R-:W-:-:S13]  /*6ab0*/  ISETP.GT.AND P1, PT, R3, RZ, P2 ;  /* 0x000000ff0300720c */ /* 0x000fda0001724270 */
[----:B------:R-:W-:Y:S01]  /*6ac0*/  @P1 STG.E.U16 desc[UR38][R10.64+0x70], R84 ;  /* 0x000070540a001986 */ /* 0x000fe2000c101526 */
[----:B------:R-:W-:-:S05]  /*6ad0*/  IADD3 R20, P1, R19, R8, RZ ;  /* 0x0000000813147210 */ /* 0x000fca0007f3e0ff */
[----:B------:R-:W-:Y:S01]  /*6ae0*/  IMAD.X R21, R13, 0x1, R9, P1 ;  /* 0x000000010d157824 */ /* 0x000fe200008e0609 */
[----:B------:R-:W-:-:S05]  /*6af0*/  IADD3 R12, P1, R19, R10, RZ ;  /* 0x0000000a130c7210 */ /* 0x000fca0007f3e0ff */
[----:B------:R-:W-:Y:S01]  /*6b00*/  IMAD.X R13, R13, 0x1, R11, P1 ;  /* 0x000000010d0d7824 */ /* 0x000fe200008e060b */
[----:B------:R-:W-:-:S04]  /*6b10*/  ISETP.GT.AND P1, PT, R4, 0x39, PT ;  /* 0x000000390400780c */ /* 0x000fc80003f24270 */
[----:B------:R-:W-:-:S13]  /*6b20*/  ISETP.GT.AND P5, PT, R3, RZ, P1 ;  /* 0x000000ff0300720c */ /* 0x000fda0000fa4270 */
[----:B------:R-:W-:Y:S01]  /*6b30*/  @P5 STG.E.U16 desc[UR38][R10.64+0x72], R85 ;  /* 0x000072550a005986 */ /* 0x000fe2000c101526 */
[----:B------:R-:W-:-:S13]  /*6b40*/  ISETP.GT.AND P5, PT, R3, 0x8, P2 ;  /* 0x000000080300780c */ /* 0x000fda00017a4270 */
[----:B------:R-:W-:Y:S01]  /*6b50*/  @P5 STG.E.U16 desc[UR38][R8.64+0x70], R86 ;  /* 0x0000705608005986 */ /* 0x000fe2000c101526 */
[----:B------:R-:W-:-:S13]  /*6b60*/  ISETP.GT.AND P5, PT, R3, 0x8, P1 ;  /* 0x000000080300780c */ /* 0x000fda0000fa4270 */
[----:B------:R0:W-:Y:S01]  /*6b70*/  @P5 STG.E.U16 desc[UR38][R8.64+0x72], R87 ;  /* 0x0000725708005986 */ /* 0x0001e2000c101526 */
[C---:B------:R-:W-:Y:S02]  /*6b80*/  ISETP.GT.AND P5, PT, R3.reuse, 0x80, P6 ;  /* 0x000000800300780c */ /* 0x040fe400037a4270 */
[----:B------:R-:W-:-:S11]  /*6b90*/  ISETP.GT.AND P6, PT, R3, 0x88, P6 ;  /* 0x000000880300780c */ /* 0x000fd600037c4270 */
[----:B------:R-:W-:Y:S01]  /*6ba0*/  @P5 STG.E.U16 desc[UR38][R12.64], R24 ;  /* 0x000000180c005986 */ /* 0x000fe2000c101526 */
[----:B------:R-:W-:-:S04]  /*6bb0*/  ISETP.GT.AND P5, PT, R4, 0x1, PT ;  /* 0x000000010400780c */ /* 0x000fc80003fa4270 */
[----:B------:R-:W-:-:S13]  /*6bc0*/  ISETP.GT.AND P5, PT, R3, 0x80, P5 ;  /* 0x000000800300780c */ /* 0x000fda0002fa4270 */
[----:B0-----:R-:W-:Y:S02]  /*6bd0*/  @P5 IMAD.MOV.U32 R8, RZ, RZ, R12 ;  /* 0x000000ffff085224 */ /* 0x001fe400078e000c */
[----:B------:R-:W-:-:S05]  /*6be0*/  @P5 IMAD.MOV.U32 R9, RZ, RZ, R13 ;  /* 0x000000ffff095224 */ /* 0x000fca00078e000d */
[----:B------:R0:W-:Y:S01]  /*6bf0*/  @P5 STG.E.U16 desc[UR38][R8.64+0x2], R25 ;  /* 0x0000021908005986 */ /* 0x0001e2000c101526 */
[----:B------:R-:W-:-:S03]  /*6c00*/  ISETP.NE.AND P5, PT, R5, RZ, PT ;  /* 0x000000ff0500720c */ /* 0x000fc60003fa5270 */
[----:B------:R-:W-:Y:S01]  /*6c10*/  @P6 STG.E.U16 desc[UR38][R14.64], R26 ;  /* 0x0000001a0e006986 */ /* 0x000fe2000c101526 */
[----:B------:R-:W-:-:S04]  /*6c20*/  ISETP.GT.AND P6, PT, R4, 0x1, PT ;  /* 0x000000010400780c */ /* 0x000fc80003fc4270 */
[----:B------:R-:W-:-:S13]  /*6c30*/  ISETP.GT.AND P6, PT, R3, 0x88, P6 ;  /* 0x000000880300780c */ /* 0x000fda00037c4270 */
[----:B------:R-:W-:Y:S01]  /*6c40*/  @P6 STG.E.U16 desc[UR38][R20.64+0x2], R27 ;  /* 0x0000021b14006986 */ /* 0x000fe2000c101526 */
[----:B------:R-:W-:-:S04]  /*6c50*/  ISETP.GT.AND P6, PT, R4, 0x8, PT ;  /* 0x000000080400780c */ /* 0x000fc80003fc4270 */
[----:B------:R-:W-:-:S13]  /*6c60*/  ISETP.GT.AND P6, PT, R3, 0x80, P6 ;  /* 0x000000800300780c */ /* 0x000fda00037c4270 */
[----:B0-----:R-:W-:Y:S02]  /*6c70*/  @P6 IMAD.MOV.U32 R8, RZ, RZ, R12 ;  /* 0x000000ffff086224 */ /* 0x001fe400078e000c */
[----:B------:R-:W-:-:S05]  /*6c80*/  @P6 IMAD.MOV.U32 R9, RZ, RZ, R13 ;  /* 0x000000ffff096224 */ /* 0x000fca00078e000d */
[----:B------:R0:W-:Y:S01]  /*6c90*/  @P6 STG.E.U16 desc[UR38][R8.64+0x10], R28 ;  /* 0x0000101c08006986 */ /* 0x0001e2000c101526 */
[----:B------:R-:W-:-:S04]  /*6ca0*/  ISETP.GT.AND P6, PT, R4, 0x9, PT ;  /* 0x000000090400780c */ /* 0x000fc80003fc4270 */
[----:B------:R-:W-:-:S13]  /*6cb0*/  ISETP.GT.AND P6, PT, R3, 0x80, P6 ;  /* 0x000000800300780c */ /* 0x000fda00037c4270 */
[----:B0-----:R-:W-:Y:S02]  /*6cc0*/  @P6 IMAD.MOV.U32 R8, RZ, RZ, R12 ;  /* 0x000000ffff086224 */ /* 0x001fe400078e000c */
[----:B------:R-:W-:-:S05]  /*6cd0*/  @P6 IMAD.MOV.U32 R9, RZ, RZ, R13 ;  /* 0x000000ffff096224 */ /* 0x000fca00078e000d */
[----:B------:R0:W-:Y:S01]  /*6ce0*/  @P6 STG.E.U16 desc[UR38][R8.64+0x12], R29 ;  /* 0x0000121d08006986 */ /* 0x0001e2000c101526 */
[----:B------:R-:W-:-:S04]  /*6cf0*/  ISETP.GT.AND P6, PT, R4, 0x8, PT ;  /* 0x000000080400780c */ /* 0x000fc80003fc4270 */
[----:B------:R-:W-:-:S13]  /*6d00*/  ISETP.GT.AND P6, PT, R3, 0x88, P6 ;  /* 0x000000880300780c */ /* 0x000fda00037c4270 */
        /* <DEDUP_REMOVED lines=45> */
[----:B------:R-:W-:Y:S01]  /*6fe0*/  @P6 STG.E.U16 desc[UR38][R8.64+0x42], R41 ;  /* 0x0000422908006986 */ /* 0x000fe2000c101526 */
[----:B------:R-:W-:-:S04]  /*6ff0*/  ISETP.GT.AND P6, PT, R4, 0x20, PT ;  /* 0x000000200400780c */ /* 0x000fc80003fc4270 */
[----:B------:R-:W-:-:S13]  /*7000*/  ISETP.GT.AND P6, PT, R3, 0x88, P6 ;  /* 0x000000880300780c */ /* 0x000fda00037c4270 */
[----:B------:R-:W-:Y:S01]  /*7010*/  @P6 STG.E.U16 desc[UR38][R6.64+0x40], R42 ;  /* 0x0000402a06006986 */ /* 0x000fe2000c101526 */
[----:B------:R-:W-:-:S04]  /*7020*/  ISETP.GT.AND P6, PT, R4, 0x21, PT ;  /* 0x000000210400780c */ /* 0x000fc80003fc4270 */
[----:B------:R-:W-:-:S13]  /*7030*/  ISETP.GT.AND P6, PT, R3, 0x88, P6 ;  /* 0x000000880300780c */ /* 0x000fda00037c4270 */
[----:B------:R-:W-:Y:S02]  /*7040*/  @P6 IMAD.MOV.U32 R4, RZ, RZ, R6 ;  /* 0x000000ffff046224 */ /* 0x000fe400078e0006 */
[----:B------:R-:W-:-:S05]  /*7050*/  @P6 IMAD.MOV.U32 R5, RZ, RZ, R7 ;  /* 0x000000ffff056224 */ /* 0x000fca00078e0007 */
[----:B------:R0:W-:Y:S01]  /*7060*/  @P6 STG.E.U16 desc[UR38][R4.64+0x42], R43 ;  /* 0x0000422b04006986 */ /* 0x0001e2000c101526 */
[C---:B------:R-:W-:Y:S02]  /*7070*/  ISETP.GT.AND P6, PT, R3.reuse, 0x80, P5 ;  /* 0x000000800300780c */ /* 0x040fe40002fc4270 */
[----:B------:R-:W-:-:S11]  /*7080*/  ISETP.GT.AND P5, PT, R3, 0x88, P5 ;  /* 0x000000880300780c */ /* 0x000fd60002fa4270 */
[----:B0-----:R-:W-:Y:S02]  /*7090*/  @P6 IMAD.MOV.U32 R4, RZ, RZ, R12 ;  /* 0x000000ffff046224 */ /* 0x001fe400078e000c */
[----:B------:R-:W-:-:S05]  /*70a0*/  @P6 IMAD.MOV.U32 R5, RZ, RZ, R13 ;  /* 0x000000ffff056224 */ /* 0x000fca00078e000d */
[----:B------:R0:W-:Y:S01]  /*70b0*/  @P6 STG.E.U16 desc[UR38][R4.64+0x50], R44 ;  /* 0x0000502c04006986 */ /* 0x0001e2000c101526 */
[C---:B------:R-:W-:Y:S02]  /*70c0*/  ISETP.GT.AND P6, PT, R3.reuse, 0x80, P4 ;  /* 0x000000800300780c */ /* 0x040fe400027c4270 */
[----:B------:R-:W-:-:S11]  /*70d0*/  ISETP.GT.AND P4, PT, R3, 0x88, P4 ;  /* 0x000000880300780c */ /* 0x000fd60002784270 */
[----:B0-----:R-:W-:Y:S02]  /*70e0*/  @P6 IMAD.MOV.U32 R4, RZ, RZ, R12 ;  /* 0x000000ffff046224 */ /* 0x001fe400078e000c */
[----:B------:R-:W-:-:S05]  /*70f0*/  @P6 IMAD.MOV.U32 R5, RZ, RZ, R13 ;  /* 0x000000ffff056224 */ /* 0x000fca00078e000d */
[----:B------:R0:W-:Y:S02]  /*7100*/  @P6 STG.E.U16 desc[UR38][R4.64+0x52], R45 ;  /* 0x0000522d04006986 */ /* 0x0001e4000c101526 */
[----:B0-----:R-:W-:Y:S02]  /*7110*/  @P5 IMAD.MOV.U32 R4, RZ, RZ, R6 ;  /* 0x000000ffff045224 */ /* 0x001fe400078e0006 */
[----:B------:R-:W-:-:S05]  /*7120*/  @P5 IMAD.MOV.U32 R5, RZ, RZ, R7 ;  /* 0x000000ffff055224 */ /* 0x000fca00078e0007 */
[----:B------:R0:W-:Y:S01]  /*7130*/  @P5 STG.E.U16 desc[UR38][R4.64+0x50], R46 ;  /* 0x0000502e04005986 */ /* 0x0001e2000c101526 */
[C---:B------:R-:W-:Y:S02]  /*7140*/  ISETP.GT.AND P5, PT, R3.reuse, 0x80, P3 ;  /* 0x000000800300780c */ /* 0x040fe40001fa4270 */
[----:B------:R-:W-:Y:S01]  /*7150*/  ISETP.GT.AND P3, PT, R3, 0x88, P3 ;  /* 0x000000880300780c */ /* 0x000fe20001f64270 */
        /* <DEDUP_REMOVED lines=17> */
[----:B------:R0:W-:Y:S02]  /*7270*/  @P3 STG.E.U16 desc[UR38][R4.64+0x60], R50 ;  /* 0x0000603204003986 */ /* 0x0001e4000c101526 */
[----:B0-----:R-:W-:Y:S02]  /*7280*/  @P0 IMAD.MOV.U32 R4, RZ, RZ, R6 ;  /* 0x000000ffff040224 */ /* 0x001fe400078e0006 */
[----:B------:R-:W-:-:S05]  /*7290*/  @P0 IMAD.MOV.U32 R5, RZ, RZ, R7 ;  /* 0x000000ffff050224 */ /* 0x000fca00078e0007 */
[----:B------:R0:W-:Y:S02]  /*72a0*/  @P0 STG.E.U16 desc[UR38][R4.64+0x62], R51 ;  /* 0x0000623304000986 */ /* 0x0001e4000c101526 */
[----:B0-----:R-:W-:Y:S02]  /*72b0*/  @P5 IMAD.MOV.U32 R4, RZ, RZ, R12 ;  /* 0x000000ffff045224 */ /* 0x001fe400078e000c */
[----:B------:R-:W-:-:S05]  /*72c0*/  @P5 IMAD.MOV.U32 R5, RZ, RZ, R13 ;  /* 0x000000ffff055224 */ /* 0x000fca00078e000d */
[----:B------:R0:W-:Y:S04]  /*72d0*/  @P5 STG.E.U16 desc[UR38][R4.64+0x70], R52 ;  /* 0x0000703404005986 */ /* 0x0001e8000c101526 */
[----:B------:R1:W-:Y:S01]  /*72e0*/  @P4 STG.E.U16 desc[UR38][R12.64+0x72], R53 ;  /* 0x000072350c004986 */ /* 0x0003e2000c101526 */
[----:B0-----:R-:W-:Y:S02]  /*72f0*/  @P2 IMAD.MOV.U32 R4, RZ, RZ, R6 ;  /* 0x000000ffff042224 */ /* 0x001fe400078e0006 */
[----:B------:R-:W-:-:S05]  /*7300*/  @P2 IMAD.MOV.U32 R5, RZ, RZ, R7 ;  /* 0x000000ffff052224 */ /* 0x000fca00078e0007 */
[----:B------:R1:W-:Y:S04]  /*7310*/  @P2 STG.E.U16 desc[UR38][R4.64+0x70], R54 ;  /* 0x0000703604002986 */ /* 0x0003e8000c101526 */
[----:B------:R1:W-:Y:S02]  /*7320*/  @P1 STG.E.U16 desc[UR38][R6.64+0x72], R55 ;  /* 0x0000723706001986 */ /* 0x0003e4000c101526 */
.L_x_152:
[----:B------:R-:W-:Y:S05]  /*7330*/  BSYNC B0 ;  /* 0x0000000000007941 */ /* 0x000fea0003800000 */
.L_x_28:
[----:B------:R-:W-:Y:S01]  /*7340*/  IADD3 R16, P0, R16, UR36, RZ ;  /* 0x0000002410107c10 */ /* 0x000fe2000ff1e0ff */
[----:B------:R-:W-:Y:S01]  /*7350*/  ULDC.64 UR4, c[0x0][0x650] ;  /* 0x0001940000047ab9 */ /* 0x000fe20000000a00 */
[----:B------:R-:W-:Y:S01]  /*7360*/  PRMT R3, RZ, 0x7610, R3 ;  /* 0x00007610ff037816 */ /* 0x000fe20000000003 */
[----:B------:R-:W-:Y:S01]  /*7370*/  IMAD.MOV.U32 R101, RZ, RZ, -0x1 ;  /* 0xffffffffff657424 */ /* 0x000fe200078e00ff */
[----:B------:R-:W-:Y:S01]  /*7380*/  IADD3.X R17, R17, UR42, RZ, P0, !PT ;  /* 0x0000002a11117c10 */ /* 0x000fe200087fe4ff */
[----:B------:R-:W-:Y:S01]  /*7390*/  IMAD.MOV.U32 R19, RZ, RZ, -0x1 ;  /* 0xffffffffff137424 */ /* 0x000fe200078e00ff */
[----:B------:R-:W-:-:S04]  /*73a0*/  ISETP.GE.U32.AND P0, PT, R16, UR4, PT ;  /* 0x0000000410007c0c */ /* 0x000fc8000bf06070 */
[----:B------:R-:W-:-:S13]  /*73b0*/  ISETP.GE.U32.AND.EX P0, PT, R17, UR5, PT, P0 ;  /* 0x0000000511007c0c */ /* 0x000fda000bf06100 */
[----:B------:R-:W-:Y:S05]  /*73c0*/  @P0 BRA `(.L_x_153) ;  /* 0x00000004004c0947 */ /* 0x000fea0003800000 */
[----:B0-----:R-:W0:Y:S01]  /*73d0*/  LDC.64 R10, c[0x0][0x628] ;  /* 0x00018a00ff0a7b82 */ /* 0x001e220000000a00 */
[----:B-1----:R-:W1:Y:S01]  /*73e0*/  S2R R12, SR_CTAID.X ;  /* 0x00000000000c7919 */ /* 0x002e620000002500 */
[----:B----4-:R-:W-:Y:S02]  /*73f0*/  IMAD.MOV.U32 R8, RZ, RZ, R16 ;  /* 0x000000ffff087224 */ /* 0x010fe400078e0010 */
[----:B------:R-:W-:Y:S01]  /*7400*/  IMAD.MOV.U32 R9, RZ, RZ, R17 ;  /* 0x000000ffff097224 */ /* 0x000fe200078e0011 */
[----:B------:R-:W4:Y:S03]  /*7410*/  S2R R20, SR_CTAID.Y ;  /* 0x0000000000147919 */ /* 0x000f260000002600 */
[----:B------:R-:W1:Y:S08]  /*7420*/  LDC R0, c[0x0][0x630] ;  /* 0x00018c00ff007b82 */ /* 0x000e700000000800 */
[----:B------:R-:W1:Y:S01]  /*7430*/  LDC.64 R14, c[0x0][0x620] ;  /* 0x00018800ff0e7b82 */ /* 0x000e620000000a00 */
[----:B0-----:R-:W-:-:S04]  /*7440*/  ISETP.NE.U32.AND P0, PT, R10, RZ, PT ;  /* 0x000000ff0a00720c */ /* 0x001fc80003f05070 */
[----:B------:R-:W-:-:S13]  /*7450*/  ISETP.NE.AND.EX P0, PT, R11, RZ, PT, P0 ;  /* 0x000000ff0b00720c */ /* 0x000fda0003f05300 */
[----:B-1--4-:R-:W-:Y:S05]  /*7460*/  @!P0 BRA `(.L_x_154) ;  /* 0x0000000000288947 */ /* 0x012fea0003800000 */
        /* <DEDUP_REMOVED lines=10> */
.L_x_154:
[-CC-:B------:R-:W-:Y:S01]  /*7510*/  SHF.R.U64 R19, R8, R0.reuse, R9.reuse ;  /* 0x0000000008137219 */ /* 0x180fe20000001209 */
[----:B------:R-:W0:Y:S01]  /*7520*/  LDC.64 R26, c[0x0][0x640] ;  /* 0x00019000ff1a7b82 */ /* 0x000e220000000a00 */
[----:B------:R-:W-:Y:S01]  /*7530*/  SHF.R.U32.HI R0, RZ, R0, R9 ;  /* 0x00000000ff007219 */ /* 0x000fe20000011609 */
[----:B------:R-:W-:Y:S01]  /*7540*/  ULDC UR4, c[0x0][0x150] ;  /* 0x0000540000047ab9 */ /* 0x000fe20000000800 */
[----:B------:R-:W-:Y:S02]  /*7550*/  IADD3 R3, P0, RZ, -R19, RZ ;  /* 0x80000013ff037210 */ /* 0x000fe40007f1e0ff */
[----:B------:R-:W-:-:S03]  /*7560*/  I2FP.F32.U32 R7, R12 ;  /* 0x0000000c00077245 */ /* 0x000fc60000201000 */
[----:B------:R-:W1:Y:S01]  /*7570*/  LDC R6, c[0x0][0x618] ;  /* 0x00018600ff067b82 */ /* 0x000e620000000800 */
[----:B------:R-:W-:Y:S02]  /*7580*/  IMAD.X R5, RZ, RZ, ~R0, P0 ;  /* 0x000000ffff057224 */ /* 0x000fe400000e0e00 */
[----:B------:R-:W-:Y:S01]  /*7590*/  FMUL R7, R7, UR4 ;  /* 0x0000000407077c20 */ /* 0x000fe20008400000 */
[----:B------:R-:W-:Y:S01]  /*75a0*/  ULDC UR4, c[0x0][0x154] ;  /* 0x0000550000047ab9 */ /* 0x000fe20000000800 */
[-C--:B------:R-:W-:Y:S02]  /*75b0*/  IMAD R0, R5, R14.reuse, RZ ;  /* 0x0000000e05007224 */ /* 0x080fe400078e02ff */
[C---:B------:R-:W-:Y:S01]  /*75c0*/  IMAD.WIDE.U32 R4, R3.reuse, R14, R16 ;  /* 0x0000000e03047225 */ /* 0x040fe200078e0010 */
[----:B------:R-:W4:Y:S01]  /*75d0*/  LDC R11, c[0x0][0x608] ;  /* 0x00018200ff0b7b82 */ /* 0x000f220000000800 */
[----:B------:R-:W2:Y:S02]  /*75e0*/  F2I.U32.TRUNC.NTZ R7, R7 ;  /* 0x0000000700077305 */ /* 0x000ea4000020f000 */
[----:B------:R-:W-:-:S04]  /*75f0*/  IMAD R3, R3, R15, R0 ;  /* 0x0000000f03037224 */ /* 0x000fc800078e0200 */
[----:B------:R-:W-:Y:S01]  /*7600*/  IMAD.IADD R3, R5, 0x1, R3 ;  /* 0x0000000105037824 */ /* 0x000fe200078e0203 */
[----:B------:R-:W3:Y:S01]  /*7610*/  LDC R8, c[0x0][0x658] ;  /* 0x00019600ff087b82 */ /* 0x000ee20000000800 */
[----:B------:R-:W-:Y:S02]  /*7620*/  I2FP.F32.U32 R5, R20 ;  /* 0x0000001400057245 */ /* 0x000fe40000201000 */
[----:B0-----:R-:W-:-:S04]  /*7630*/  ISETP.NE.U32.AND P0, PT, R26, RZ, PT ;  /* 0x000000ff1a00720c */ /* 0x001fc80003f05070 */
[----:B------:R-:W-:Y:S01]  /*7640*/  ISETP.NE.AND.EX P0, PT, R27, RZ, PT, P0 ;  /* 0x000000ff1b00720c */ /* 0x000fe20003f05300 */
[----:B------:R-:W0:Y:S01]  /*7650*/  LDC R9, c[0x0][0x144] ;  /* 0x00005100ff097b82 */ /* 0x000e220000000800 */
[-C--:B-1----:R-:W-:Y:S01]  /*7660*/  SHF.R.U32.HI R0, RZ, R6.reuse, R3 ;  /* 0x00000006ff007219 */ /* 0x082fe20000011603 */
[----:B--2---:R-:W-:Y:S01]  /*7670*/  IMAD.MOV R7, RZ, RZ, -R7 ;  /* 0x000000ffff077224 */ /* 0x004fe200078e0a07 */
[----:B------:R-:W-:Y:S01]  /*7680*/  SHF.R.U64 R13, R4, R6, R3 ;  /* 0x00000006040d7219 */ /* 0x000fe20000001203 */
[----:B------:R-:W-:-:S04]  /*7690*/  FMUL R6, R5, UR4 ;  /* 0x0000000405067c20 */ /* 0x000fc80008400000 */
[----:B------:R-:W1:Y:S01]  /*76a0*/  LDC R21, c[0x0][0x148] ;  /* 0x00005200ff157b82 */ /* 0x000e620000000800 */
[-CC-:B----4-:R-:W-:Y:S02]  /*76b0*/  SHF.R.U64 R10, R13, R11.reuse, R0.reuse ;  /* 0x0000000b0d0a7219 */ /* 0x190fe40000001200 */
[----:B------:R-:W-:Y:S02]  /*76c0*/  SHF.R.U32.HI R3, RZ, R11, R0 ;  /* 0x0000000bff037219 */ /* 0x000fe40000011600 */
[----:B------:R2:W4:Y:S03]  /*76d0*/  F2I.U32.TRUNC.NTZ R0, R6 ;  /* 0x0000000600007305 */ /* 0x000526000020f000 */
[----:B------:R-:W1:Y:S01]  /*76e0*/  LDC R14, c[0x0][0x648] ;  /* 0x00019200ff0e7b82 */ /* 0x000e620000000800 */
[-CC-:B---3--:R-:W-:Y:S02]  /*76f0*/  SHF.R.U64 R15, R10, R8.reuse, R3.reuse ;  /* 0x000000080a0f7219 */ /* 0x188fe40000001203 */
[----:B------:R-:W-:-:S03]  /*7700*/  SHF.R.U32.HI R5, RZ, R8, R3 ;  /* 0x00000008ff057219 */ /* 0x000fc60000011603 */
[----:B------:R-:W-:Y:S02]  /*7710*/  IMAD.MOV.U32 R4, RZ, RZ, R15 ;  /* 0x000000ffff047224 */ /* 0x000fe400078e000f */
[----:B------:R-:W3:Y:S01]  /*7720*/  LDC R24, c[0x0][0x638] ;  /* 0x00018e00ff187b82 */ /* 0x000ee20000000800 */
[----:B0-----:R-:W-:-:S07]  /*7730*/  IMAD R25, R9, R7, R12 ;  /* 0x0000000709197224 */ /* 0x001fce00078e020c */
[----:B------:R-:W0:Y:S08]  /*7740*/  LDC R28, c[0x0][0x610] ;  /* 0x00018400ff1c7b82 */ /* 0x000e300000000800 */
[----:B------:R-:W0:Y:S01]  /*7750*/  LDC R29, c[0x0][0x600] ;  /* 0x00018000ff1d7b82 */ /* 0x000e220000000800 */
[----:B--2-4-:R-:W-:Y:S05]  /*7760*/  @!P0 BRA `(.L_x_155) ;  /* 0x0000000000288947 */ /* 0x014fea0003800000 */
[----:B------:R-:W2:Y:S02]  /*7770*/  LDC R4, c[0x0][0x64c] ;  /* 0x00019300ff047b82 */ /* 0x000ea40000000800 */
[----:B--2---:R-:W-:-:S05]  /*7780*/  IADD3 R3, P0, R15, R4, RZ ;  /* 0x000000040f037210 */ /* 0x004fca0007f1e0ff */
        /* <DEDUP_REMOVED lines=8> */
.L_x_155:
[----:B------:R-:W-:Y:S02]  /*7810*/  ISETP.NE.AND P0, PT, R2, 0x1, PT ;  /* 0x000000010200780c */ /* 0x000fe40003f05270 */
[----:B-1----:R-:W-:Y:S01]  /*7820*/  SHF.R.U64 R3, R4, R14, R5 ;  /* 0x0000000e04037219 */ /* 0x002fe20000001205 */
[----:B------:R-:W-:Y:S01]  /*7830*/  IMAD.MOV R5, RZ, RZ, -R0 ;  /* 0x000000ffff057224 */ /* 0x000fe200078e0a00 */
[----:B------:R-:W-:Y:S02]  /*7840*/  LOP3.LUT R0, R10, R99, RZ, 0xc0, !PT ;  /* 0x000000630a007212 */ /* 0x000fe400078ec0ff */
[----:B------:R-:W-:Y:S01]  /*7850*/  LOP3.LUT R6, R13, R98, RZ, 0xc0, !PT ;  /* 0x000000620d067212 */ /* 0x000fe200078ec0ff */
[----:B------:R-:W-:Y:S02]  /*7860*/  IMAD.MOV R4, RZ, RZ, -R3 ;  /* 0x000000ffff047224 */ /* 0x000fe400078e0a03 */
[----:B------:R-:W-:Y:S02]  /*7870*/  IMAD R0, R91, R3, R0 ;  /* 0x000000035b007224 */ /* 0x000fe400078e0200 */
[----:B---3--:R-:W-:-:S02]  /*7880*/  IMAD R3, R4, R24, R15 ;  /* 0x0000001804037224 */ /* 0x008fc400078e020f */
[----:B------:R-:W-:Y:S02]  /*7890*/  @P0 IMAD R25, R21, R5, R20 ;  /* 0x0000000515190224 */ /* 0x000fe400078e0214 */
[----:B0-----:R-:W-:Y:S02]  /*78a0*/  IMAD R5, R3, R29, R6 ;  /* 0x0000001d03057224 */ /* 0x001fe400078e0206 */
[----:B------:R-:W-:Y:S02]  /*78b0*/  IMAD R0, R0, R28, R25 ;  /* 0x0000001c00007224 */ /* 0x000fe400078e0219 */
[----:B------:R-:W-:-:S03]  /*78c0*/  IMAD.MOV.U32 R4, RZ, RZ, 0x1 ;  /* 0x00000001ff047424 */ /* 0x000fc600078e00ff */
[----:B------:R-:W-:Y:S02]  /*78d0*/  SEL R101, R5, R0, !P0 ;  /* 0x0000000005657207 */ /* 0x000fe40004000000 */
[----:B------:R-:W-:Y:S02]  /*78e0*/  PRMT R3, R4, 0x7610, R3 ;  /* 0x0000761004037816 */ /* 0x000fe40000000003 */
[----:B------:R-:W-:-:S07]  /*78f0*/  SEL R0, R0, R5, !P0 ;  /* 0x0000000500007207 */ /* 0x000fce0004000000 */
.L_x_153:
[----:B------:R-:W-:Y:S01]  /*7900*/  UIADD3 UR41, UR43, UR41, URZ ;  /* 0x000000292b297290 */ /* 0x000fe2000fffe03f */
[----:B------:R-:W-:Y:S01]  /*7910*/  LOP3.LUT P0, RZ, R3, 0xff, RZ, 0xc0, !PT ;  /* 0x000000ff03ff7812 */ /* 0x000fe2000780c0ff */
[----:B------:R-:W-:Y:S02]  /*7920*/  IMAD.MOV.U32 R109, RZ, RZ, R0 ;  /* 0x000000ffff6d7224 */ /* 0x000fe400078e0000 */
[----:B------:R-:W-:Y:S02]  /*7930*/  USHF.R.U32.HI UR4, URZ, 0x1, UR41 ;  /* 0x000000013f047899 */ /* 0x000fe40008011629 */
[----:B------:R-:W-:Y:S02]  /*7940*/  UISETP.GT.U32.AND UP1, UPT, UR41, 0x1, UPT ;  /* 0x000000012900788c */ /* 0x000fe4000bf24070 */
[----:B------:R-:W-:Y:S02]  /*7950*/  ULOP3.LUT UR4, UR4, 0x1, URZ, 0xc0, !UPT ;  /* 0x0000000104047892 */ /* 0x000fe4000f8ec03f */
[----:B------:R-:W-:-:S02]  /*7960*/  UISETP.LT.U32.AND UP1, UPT, UR43, 0x2, UP1 ;  /* 0x000000022b00788c */ /* 0x000fc40008f21070 */
[----:B------:R-:W-:Y:S02]  /*7970*/  UISETP.NE.U32.AND UP0, UPT, UR4, 0x1, UPT ;  /* 0x000000010400788c */ /* 0x000fe4000bf05070 */
[----:B------:R-:W-:Y:S02]  /*7980*/  USEL UR5, URZ, 0x1, !UP1 ;  /* 0x000000013f057887 */ /* 0x000fe4000c800000 */
[----:B------:R-:W-:Y:S02]  /*7990*/  UISETP.GT.U32.AND UP0, UPT, UR43, 0x1, !UP0 ;  /* 0x000000012b00788c */ /* 0x000fe4000c704070 */
[----:B------:R-:W-:Y:S02]  /*79a0*/  ULOP3.LUT UR41, UR41, 0x1, URZ, 0xc0, !UPT ;  /* 0x0000000129297892 */ /* 0x000fe4000f8ec03f */
[----:B------:R-:W-:-:S04]  /*79b0*/  USEL UR4, URZ, 0x1, !UP0 ;  /* 0x000000013f047887 */ /* 0x000fc8000c000000 */
[----:B------:R-:W-:Y:S01]  /*79c0*/  ULOP3.LUT UR40, UR4, UR40, UR5, 0x96, !UPT ;  /* 0x0000002804287292 */ /* 0x000fe2000f8e9605 */
[----:B------:R-:W-:Y:S11]  /*79d0*/  @P0 BRA `(.L_x_156) ;  /* 0xffffff9400f80947 */ /* 0x000ff6000383ffff */
[----:B------:R-:W-:Y:S05]  /*79e0*/  EXIT ;  /* 0x000000000000794d */ /* 0x000fea0003800000 */
.L_x_3:
        /* <DEDUP_REMOVED lines=26> */
.L_x_158:
[--C-:B------:R-:W-:Y:S01]  /*7b90*/  SHF.R.U64 R14, R12, R20, R13.reuse ;  /* 0x000000140c0e7219 */ /* 0x100fe2000000120d */
[----:B------:R-:W0:Y:S01]  /*7ba0*/  LDC R24, c[0x0][0x618] ;  /* 0x00018600ff187b82 */ /* 0x000e220000000800 */
[----:B------:R-:W-:Y:S01]  /*7bb0*/  I2FP.F32.U32 R8, R6 ;  /* 0x0000000600087245 */ /* 0x000fe20000201000 */
[----:B------:R-:W-:Y:S01]  /*7bc0*/  ULDC UR4, c[0x0][0x150] ;  /* 0x0000540000047ab9 */ /* 0x000fe20000000800 */
[----:B------:R-:W-:Y:S02]  /*7bd0*/  SHF.R.U32.HI R7, RZ, R20, R13 ;  /* 0x00000014ff077219 */ /* 0x000fe4000001160d */
[----:B------:R-:W-:Y:S01]  /*7be0*/  IADD3 R11, P0, RZ, -R14, RZ ;  /* 0x8000000eff0b7210 */ /* 0x000fe20007f1e0ff */
[----:B------:R-:W-:Y:S01]  /*7bf0*/  FMUL R13, R8, UR4 ;  /* 0x00000004080d7c20 */ /* 0x000fe20008400000 */
[----:B------:R-:W-:Y:S01]  /*7c00*/  ULDC UR4, c[0x0][0x154] ;  /* 0x0000550000047ab9 */ /* 0x000fe20000000800 */
[----:B------:R-:W1:Y:S02]  /*7c10*/  LDC.64 R26, c[0x0][0x640] ;  /* 0x00019000ff1a7b82 */ /* 0x000e640000000a00 */
[----:B------:R-:W-:-:S02]  /*7c20*/  IMAD.X R7, RZ, RZ, ~R7, P0 ;  /* 0x000000ffff077224 */ /* 0x000fc400000e0e07 */
[----:B------:R-:W2:Y:S01]  /*7c30*/  F2I.U32.TRUNC.NTZ R13, R13 ;  /* 0x0000000d000d7305 */ /* 0x000ea2000020f000 */
[----:B------:R-:W-:-:S03]  /*7c40*/  IMAD.WIDE.U32 R8, R11, R22, R16 ;  /* 0x000000160b087225 */ /* 0x000fc600078e0010 */
[----:B------:R-:W3:Y:S01]  /*7c50*/  LDC R15, c[0x0][0x144] ;  /* 0x00005100ff0f7b82 */ /* 0x000ee20000000800 */
[----:B------:R-:W-:-:S04]  /*7c60*/  IMAD R10, R7, R22, RZ ;  /* 0x00000016070a7224 */ /* 0x000fc800078e02ff */
[----:B------:R-:W-:Y:S02]  /*7c70*/  IMAD R7, R11, R23, R10 ;  /* 0x000000170b077224 */ /* 0x000fe400078e020a */
[----:B------:R-:W-:Y:S01]  /*7c80*/  IMAD.MOV.U32 R10, RZ, RZ, -0x1 ;  /* 0xffffffffff0a7424 */ /* 0x000fe200078e00ff */
[----:B------:R-:W4:Y:S01]  /*7c90*/  LDC R20, c[0x0][0x608] ;  /* 0x00018200ff147b82 */ /* 0x000f220000000800 */
[----:B------:R-:W-:Y:S01]  /*7ca0*/  IMAD.IADD R7, R9, 0x1, R7 ;  /* 0x0000000109077824 */ /* 0x000fe200078e0207 */
[----:B------:R-:W-:-:S04]  /*7cb0*/  I2FP.F32.U32 R9, R3 ;  /* 0x0000000300097245 */ /* 0x000fc80000201000 */
[-C--:B0-----:R-:W-:Y:S01]  /*7cc0*/  SHF.R.U64 R12, R8, R24.reuse, R7 ;  /* 0x00000018080c7219 */ /* 0x081fe20000001207 */
[----:B--2---:R-:W-:Y:S01]  /*7cd0*/  IMAD.MOV R8, RZ, RZ, -R13 ;  /* 0x000000ffff087224 */ /* 0x004fe200078e0a0d */
[----:B------:R-:W0:Y:S01]  /*7ce0*/  LDC R11, c[0x0][0x658] ;  /* 0x00019600ff0b7b82 */ /* 0x000e220000000800 */
[----:B-1----:R-:W-:Y:S01]  /*7cf0*/  ISETP.NE.U32.AND P0, PT, R26, RZ, PT ;  /* 0x000000ff1a00720c */ /* 0x002fe20003f05070 */
[----:B------:R-:W-:Y:S01]  /*7d00*/  FMUL R9, R9, UR4 ;  /* 0x0000000409097c20 */ /* 0x000fe20008400000 */
[----:B------:R-:W-:Y:S02]  /*7d10*/  SHF.R.U32.HI R7, RZ, R24, R7 ;  /* 0x00000018ff077219 */ /* 0x000fe40000011607 */
[----:B------:R-:W-:-:S03]  /*7d20*/  ISETP.NE.AND.EX P0, PT, R27, RZ, PT, P0 ;  /* 0x000000ff1b00720c */ /* 0x000fc60003f05300 */
[----:B------:R-:W1:Y:S01]  /*7d30*/  LDC R22, c[0x0][0x148] ;  /* 0x00005200ff167b82 */ /* 0x000e620000000800 */
[----:B---3--:R-:W-:Y:S02]  /*7d40*/  IMAD R23, R15, R8, R6 ;  /* 0x000000080f177224 */ /* 0x008fe400078e0206 */
[----:B------:R-:W-:-:S05]  /*7d50*/  IMAD.MOV.U32 R8, RZ, RZ, 0x1 ;  /* 0x00000001ff087424 */ /* 0x000fca00078e00ff */
[----:B------:R-:W2:Y:S01]  /*7d60*/  LDC R21, c[0x0][0x600] ;  /* 0x00018000ff157b82 */ /* 0x000ea20000000800 */
[-CC-:B----4-:R-:W-:Y:S02]  /*7d70*/  SHF.R.U64 R15, R12, R20.reuse, R7.reuse ;  /* 0x000000140c0f7219 */ /* 0x190fe40000001207 */
[----:B------:R-:W-:Y:S02]  /*7d80*/  SHF.R.U32.HI R6, RZ, R20, R7 ;  /* 0x00000014ff067219 */ /* 0x000fe40000011607 */
[----:B------:R3:W4:Y:S03]  /*7d90*/  F2I.U32.TRUNC.NTZ R20, R9 ;  /* 0x0000000900147305 */ /* 0x000726000020f000 */
[----:B------:R-:W1:Y:S01]  /*7da0*/  LDC R25, c[0x0][0x648] ;  /* 0x00019200ff197b82 */ /* 0x000e620000000800 */
[-C--:B0-----:R-:W-:Y:S02]  /*7db0*/  SHF.R.U64 R19, R15, R11.reuse, R6 ;  /* 0x0000000b0f137219 */ /* 0x081fe40000001206 */
[----:B------:R-:W-:-:S02]  /*7dc0*/  SHF.L.U32 R10, R10, R11, RZ ;  /* 0x0000000b0a0a7219 */ /* 0x000fc400000006ff */
[-C--:B------:R-:W-:Y:S01]  /*7dd0*/  SHF.R.U32.HI R7, RZ, R11.reuse, R6 ;  /* 0x0000000bff077219 */ /* 0x080fe20000011606 */
[----:B------:R-:W-:Y:S01]  /*7de0*/  IMAD.MOV.U32 R6, RZ, RZ, R19 ;  /* 0x000000ffff067224 */ /* 0x000fe200078e0013 */
[----:B------:R-:W-:Y:S01]  /*7df0*/  SHF.L.U32 R24, R8, R11, RZ ;  /* 0x0000000b08187219 */ /* 0x000fe200000006ff */
[----:B------:R-:W0:Y:S01]  /*7e00*/  LDC R28, c[0x0][0x638] ;  /* 0x00018e00ff1c7b82 */ /* 0x000e220000000800 */
[----:B------:R-:W-:-:S07]  /*7e10*/  LOP3.LUT R30, RZ, R10, RZ, 0x33, !PT ;  /* 0x0000000aff1e7212 */ /* 0x000fce00078e33ff */
[----:B------:R-:W0:Y:S01]  /*7e20*/  LDC R29, c[0x0][0x610] ;  /* 0x00018400ff1d7b82 */ /* 0x000e220000000800 */
[----:B---34-:R-:W-:Y:S05]  /*7e30*/  @!P0 BRA `(.L_x_159) ;  /* 0x0000000000288947 */ /* 0x018fea0003800000 */
[----:B------:R-:W3:Y:S02]  /*7e40*/  LDC R6, c[0x0][0x64c] ;  /* 0x00019300ff067b82 */ /* 0x000ee40000000800 */
[----:B---3--:R-:W-:-:S05]  /*7e50*/  IADD3 R11, P0, R19, R6, RZ ;  /* 0x00000006130b7210 */ /* 0x008fca0007f1e0ff */
        /* <DEDUP_REMOVED lines=8> */
.L_x_159:
[----:B------:R-:W-:Y:S01]  /*7ee0*/  ISETP.NE.AND P0, PT, R2, 0x1, PT ;  /* 0x000000010200780c */ /* 0x000fe20003f05270 */
[----:B--2---:R-:W-:Y:S01]  /*7ef0*/  VIADD R9, R21, 0xffffffff ;  /* 0xffffffff15097836 */ /* 0x004fe20000000000 */
[----:B-1----:R-:W-:Y:S01]  /*7f00*/  SHF.R.U64 R7, R6, R25, R7 ;  /* 0x0000001906077219 */ /* 0x002fe20000001207 */
[----:B------:R-:W-:Y:S01]  /*7f10*/  IMAD.MOV R20, RZ, RZ, -R20 ;  /* 0x000000ffff147224 */ /* 0x000fe200078e0a14 */
[----:B------:R-:W-:Y:S02]  /*7f20*/  LOP3.LUT R6, R15, R30, RZ, 0xc0, !PT ;  /* 0x0000001e0f067212 */ /* 0x000fe400078ec0ff */
[----:B------:R-:W-:Y:S01]  /*7f30*/  LOP3.LUT R12, R12, R9, RZ, 0xc0, !PT ;  /* 0x000000090c0c7212 */ /* 0x000fe200078ec0ff */
[----:B------:R-:W-:Y:S02]  /*7f40*/  IMAD.MOV R8, RZ, RZ, -R7 ;  /* 0x000000ffff087224 */ /* 0x000fe400078e0a07 */
[----:B------:R-:W-:Y:S02]  /*7f50*/  IMAD R6, R24, R7, R6 ;  /* 0x0000000718067224 */ /* 0x000fe400078e0206 */
[----:B------:R-:W-:-:S02]  /*7f60*/  IMAD.MOV.U32 R9, RZ, RZ, 0x1 ;  /* 0x00000001ff097424 */ /* 0x000fc400078e00ff */
[----:B------:R-:W-:Y:S02]  /*7f70*/  @P0 IMAD R23, R22, R20, R3 ;  /* 0x0000001416170224 */ /* 0x000fe400078e0203 */
[----:B0-----:R-:W-:Y:S02]  /*7f80*/  IMAD R3, R8, R28, R19 ;  /* 0x0000001c08037224 */ /* 0x001fe400078e0213 */
[----:B------:R-:W-:Y:S02]  /*7f90*/  IMAD R13, R6, R29, R23 ;  /* 0x0000001d060d7224 */ /* 0x000fe400078e0217 */
[----:B------:R-:W-:Y:S02]  /*7fa0*/  IMAD R6, R3, R21, R12 ;  /* 0x0000001503067224 */ /* 0x000fe400078e020c */
[----:B------:R-:W-:-:S03]  /*7fb0*/  IMAD.MOV.U32 R8, RZ, RZ, R14 ;  /* 0x000000ffff087224 */ /* 0x000fc600078e000e */
[----:B------:R-:W-:Y:S02]  /*7fc0*/  SEL R20, R6, R13, !P0 ;  /* 0x0000000d06147207 */ /* 0x000fe40004000000 */
[----:B------:R-:W-:-:S07]  /*7fd0*/  SEL R13, R13, R6, !P0 ;  /* 0x000000060d0d7207 */ /* 0x000fce0004000000 */
.L_x_157:
[----:B------:R-:W-:-:S08]  /*7fe0*/  NOP ;  /* 0x0000000000007918 */ /* 0x000fd00000000000 */
[----:B------:R-:W0:-:S00]  /*7ff0*/  USETMAXREG.DEALLOC.CTAPOOL 0x28 ;  /* 0x00000028000079c8 */ /* 0x000e0000080e0500 */
[----:B0-----:R-:W-:-:S13]  /*8000*/  ISETP.NE.AND P0, PT, R0, RZ, PT ;  /* 0x000000ff0000720c */ /* 0x001fda0003f05270 */
[----:B------:R-:W-:Y:S05]  /*8010*/  @P0 EXIT ;  /* 0x000000000000094d */ /* 0x000fea0003800000 */
[----:B------:R-:W-:Y:S01]  /*8020*/  LOP3.LUT P0, RZ, R9, 0xff, RZ, 0xc0, !PT ;  /* 0x000000ff09ff7812 */ /* 0x000fe2000780c0ff */
[----:B------:R-:W-:Y:S02]  /*8030*/  IMAD.MOV.U32 R0, RZ, RZ, 0x1 ;  /* 0x00000001ff007424 */ /* 0x000fe400078e00ff */
[----:B------:R-:W-:-:S10]  /*8040*/  IMAD.MOV.U32 R3, RZ, RZ, RZ ;  /* 0x000000ffff037224 */ /* 0x000fd400078e00ff */
[----:B------:R-:W-:Y:S05]  /*8050*/  @!P0 BRA `(.L_x_160) ;  /* 0x0000000c00648947 */ /* 0x000fea0003800000 */
[----:B------:R-:W0:Y:S01]  /*8060*/  LDC R0, c[0x0][0x28c] ;  /* 0x0000a300ff007b82 */ /* 0x000e220000000800 */
[----:B------:R-:W-:Y:S01]  /*8070*/  LOP3.LUT P0, RZ, R4, 0x1f, RZ, 0xc0, !PT ;  /* 0x0000001f04ff7812 */ /* 0x000fe2000780c0ff */
[----:B------:R-:W-:Y:S01]  /*8080*/  ULDC UR5, c[0x0][0x658] ;  /* 0x0001960000057ab9 */ /* 0x000fe20000000800 */
[----:B------:R-:W-:Y:S01]  /*8090*/  UMOV UR6, 0xffffffff ;  /* 0xffffffff00067882 */ /* 0x000fe20000000000 */
[----:B------:R-:W-:Y:S01]  /*80a0*/  BSSY B0, `(.L_x_160) ;  /* 0x00000d4000007945 */ /* 0x000fe20003800000 */
[----:B------:R-:W-:Y:S01]  /*80b0*/  USHF.L.U32 UR6, UR6, UR5, URZ ;  /* 0x0000000506067299 */ /* 0x000fe2000800063f */
[C---:B------:R-:W-:Y:S01]  /*80c0*/  ISETP.NE.AND P2, PT, R5.reuse, RZ, PT ;  /* 0x000000ff0500720c */ /* 0x040fe20003f45270 */
[----:B------:R-:W-:Y:S01]  /*80d0*/  IMAD.MOV.U32 R11, RZ, RZ, 0x1 ;  /* 0x00000001ff0b7424 */ /* 0x000fe200078e00ff */
[----:B------:R-:W-:Y:S01]  /*80e0*/  ISETP.NE.OR P0, PT, R5, RZ, !P0 ;  /* 0x000000ff0500720c */ /* 0x000fe20004705670 */
[----:B------:R-:W-:Y:S01]  /*80f0*/  ULDC UR4, c[0x0][0x600] ;  /* 0x0001800000047ab9 */ /* 0x000fe20000000800 */
[----:B------:R-:W-:Y:S01]  /*8100*/  LOP3.LUT R19, R18, 0x2, RZ, 0xfc, !PT ;  /* 0x0000000212137812 */ /* 0x000fe200078efcff */
[----:B------:R-:W-:Y:S01]  /*8110*/  UMOV UR7, 0x1 ;  /* 0x0000000100077882 */ /* 0x000fe20000000000 */
[----:B------:R-:W-:-:S02]  /*8120*/  UIADD3 UR19, UR4, -0x1, URZ ;  /* 0xffffffff04137890 */ /* 0x000fc4000fffe03f */
[----:B------:R-:W-:Y:S02]  /*8130*/  USHF.L.U32 UR21, UR7, UR5, URZ ;  /* 0x0000000507157299 */ /* 0x000fe4000800063f */
[----:B------:R-:W-:Y:S01]  /*8140*/  ULOP3.LUT UR20, URZ, UR6, URZ, 0x33, !UPT ;  /* 0x000000063f147292 */ /* 0x000fe2000f8e333f */
[----:B------:R-:W-:Y:S01]  /*8150*/  ULDC.64 UR26, c[0x0][0x198] ;  /* 0x00006600001a7ab9 */ /* 0x000fe20000000a00 */
[----:B0-----:R-:W-:-:S05]  /*8160*/  VIADD R0, R0, 0x7f ;  /* 0x0000007f00007836 */ /* 0x001fca0000000000 */
[----:B------:R-:W-:-:S04]  /*8170*/  SHF.R.S32.HI R3, RZ, 0x1f, R0 ;  /* 0x0000001fff037819 */ /* 0x000fc80000011400 */
[----:B------:R-:W-:Y:S01]  /*8180*/  LEA.HI R3, R3, R0, RZ, 0x7 ;  /* 0x0000000003037211 */ /* 0x000fe200078f38ff */
[----:B------:R-:W-:-:S03]  /*8190*/  IMAD.MOV.U32 R0, RZ, RZ, 0x1 ;  /* 0x00000001ff007424 */ /* 0x000fc600078e00ff */
[----:B------:R-:W-:Y:S01]  /*81a0*/  SHF.R.S32.HI R12, RZ, 0x7, R3 ;  /* 0x00000007ff0c7819 */ /* 0x000fe20000011403 */
[----:B------:R-:W-:-:S04]  /*81b0*/  IMAD.MOV.U32 R3, RZ, RZ, RZ ;  /* 0x000000ffff037224 */ /* 0x000fc800078e00ff */
[----:B------:R-:W-:-:S07]  /*81c0*/  VIADD R10, R12, 0x1 ;  /* 0x000000010c0a7836 */ /* 0x000fce0000000000 */
.L_x_172:
[----:B------:R-:W-:-:S03]  /*81d0*/  UMOV UR4, 0xffffffff ;  /* 0xffffffff00047882 */ /* 0x000fc60000000000 */
[----:B------:R-:W-:Y:S05]  /*81e0*/  BRA.DIV UR4, `(.L_x_161) ;  /* 0x0000000e04a47947 */ /* 0x000fea000b800000 */
[----:B------:R-:W-:-:S13]  /*81f0*/  ELECT P6, URZ, PT ;  /* 0x00000000003f782f */ /* 0x000fda00038c0000 */
.L_x_181:
[----:B------:R-:W-:Y:S04]  /*8200*/  BSSY B1, `(.L_x_162) ;  /* 0x000004a000017945 */ /* 0x000fe80003800000 */
[----:B------:R-:W-:Y:S05]  /*8210*/  @!P6 BRA `(.L_x_163) ;  /* 0x000000040020e947 */ /* 0x000fea0003800000 */
[----:B------:R-:W0:Y:S02]  /*8220*/  LDC R4, c[0x0][0x28c] ;  /* 0x0000a300ff047b82 */ /* 0x000e240000000800 */
[----:B0-----:R-:W-:-:S13]  /*8230*/  ISETP.GE.AND P1, PT, R4, 0x1, PT ;  /* 0x000000010400780c */ /* 0x001fda0003f26270 */
[----:B------:R-:W-:Y:S05]  /*8240*/  @!P1 BRA `(.L_x_163) ;  /* 0x0000000400149947 */ /* 0x000fea0003800000 */
[----:B------:R-:W-:Y:S02]  /*8250*/  IMAD.SHL.U32 R13, R13, 0x100, RZ ;  /* 0x000001000d0d7824 */ /* 0x000fe400078e00ff */
[----:B------:R-:W-:Y:S02]  /*8260*/  IMAD.SHL.U32 R20, R20, 0x40, RZ ;  /* 0x0000004014147824 */ /* 0x000fe400078e00ff */
[----:B------:R-:W-:Y:S02]  /*8270*/  IMAD.MOV.U32 R21, RZ, RZ, RZ ;  /* 0x000000ffff157224 */ /* 0x000fe400078e00ff */
[----:B------:R-:W-:Y:S02]  /*8280*/  IMAD.MOV.U32 R4, RZ, RZ, R10 ;  /* 0x000000ffff047224 */ /* 0x000fe400078e000a */
[----:B------:R-:W-:Y:S02]  /*8290*/  IMAD.MOV.U32 R5, RZ, RZ, R0 ;  /* 0x000000ffff057224 */ /* 0x000fe400078e0000 */
[----:B------:R-:W-:-:S02]  /*82a0*/  IMAD.MOV.U32 R6, RZ, RZ, R3 ;  /* 0x000000ffff067224 */ /* 0x000fc400078e0003 */
[C---:B------:R-:W-:Y:S02]  /*82b0*/  VIADD R22, R13.reuse, 0x40 ;  /* 0x000000400d167836 */ /* 0x040fe40000000000 */
[C---:B------:R-:W-:Y:S02]  /*82c0*/  VIADD R23, R13.reuse, 0x80 ;  /* 0x000000800d177836 */ /* 0x040fe40000000000 */
[----:B------:R-:W-:-:S07]  /*82d0*/  VIADD R24, R13, 0xc0 ;  /* 0x000000c00d187836 */ /* 0x000fce0000000000 */
.L_x_167:
[----:B------:R-:W0:Y:S01]  /*82e0*/  S2R R14, SR_CgaCtaId ;  /* 0x00000000000e7919 */ /* 0x000e220000008800 */
[----:B------:R-:W-:Y:S01]  /*82f0*/  MOV R7, 0x400 ;  /* 0x0000040000077802 */ /* 0x000fe20000000f00 */
[----:B------:R-:W1:Y:S03]  /*8300*/  @!P2 LDC R9, c[0x0][0x500] ;  /* 0x00014000ff09ab82 */ /* 0x000e660000000800 */
[----:B0-----:R-:W-:Y:S02]  /*8310*/  LEA R15, R14, R7, 0x18 ;  /* 0x000000070e0f7211 */ /* 0x001fe400078ec0ff */
[----:B------:R-:W-:-:S03]  /*8320*/  SHF.L.U32 R7, R5, 0x1f, RZ ;  /* 0x0000001f05077819 */ /* 0x000fc600000006ff */
[----:B------:R-:W-:-:S04]  /*8330*/  IMAD R14, R6, 0x8, R15 ;  /* 0x00000008060e7824 */ /* 0x000fc800078e020f */
[----:B------:R-:W0:Y:S02]  /*8340*/  SYNCS.PHASECHK.TRANS64.TRYWAIT P1, [R14+URZ+0x10], R7 ;  /* 0x000010070e0075a7 */ /* 0x000e24000802017f */
[----:B01----:R-:W-:Y:S05]  /*8350*/  @!P1 BRA `(.L_x_164) ;  /* 0x0000000c00689947 */ /* 0x003fea0003800000 */
.L_x_182:
[----:B0-----:R-:W-:Y:S01]  /*8360*/  PRMT R7, R19, 0x9910, RZ ;  /* 0x0000991013077816 */ /* 0x001fe200000000ff */
[----:B------:R0:W-:Y:S03]  /*8370*/  @!P2 SYNCS.ARRIVE.TRANS64 RZ, [R14+URZ], R9 ;  /* 0x000000090effa9a7 */ /* 0x0001e6000800003f */
[----:B------:R-:W-:-:S13]  /*8380*/  ISETP.NE.AND P1, PT, R7, 0x2, PT ;  /* 0x000000020700780c */ /* 0x000fda0003f25270 */
[----:B0-----:R-:W-:Y:S05]  /*8390*/  @P1 BRA `(.L_x_165) ;  /* 0x0000000000041947 */ /* 0x001fea0003800000 */
[----:B------:R-:W-:Y:S01]  /*83a0*/  BPT.TRAP 0x1 ;  /* 0x000000040000795c */ /* 0x000fe20000300000 */
.L_x_165:
[----:B------:R-:W-:Y:S05]  /*83b0*/  @P0 BRA `(.L_x_166) ;  /* 0x0000000000040947 */ /* 0x000fea0003800000 */
[----:B------:R-:W-:Y:S01]  /*83c0*/  BPT.TRAP 0x1 ;  /* 0x000000040000795c */ /* 0x000fe20000300000 */
.L_x_166:
[C-C-:B------:R-:W-:Y:S01]  /*83d0*/  IMAD R7, R6.reuse, 0x10000, R15.reuse ;  /* 0x0001000006077824 */ /* 0x140fe200078e020f */
[----:B------:R-:W-:Y:S01]  /*83e0*/  R2UR UR10, R13 ;  /* 0x000000000d0a72ca */ /* 0x000fe200000e0000 */
[----:B------:R-:W-:Y:S01]  /*83f0*/  IMAD R15, R6, 0x4000, R15 ;  /* 0x00004000060f7824 */ /* 0x000fe200078e020f */
[----:B------:R-:W-:Y:S01]  /*8400*/  R2UR UR9, R14 ;  /* 0x000000000e0972ca */ /* 0x000fe200000e0000 */
[----:B------:R-:W-:Y:S01]  /*8410*/  UIADD3 UR4, UP0, UR26, 0xf0, URZ ;  /* 0x000000f01a047890 */ /* 0x000fe2000ff1e03f */
[----:B------:R-:W-:Y:S01]  /*8420*/  R2UR UR7, R7 ;  /* 0x00000000070772ca */ /* 0x000fe200000e0000 */
[----:B------:R-:W-:Y:S01]  /*8430*/  VIADD R4, R4, 0xffffffff ;  /* 0xffffffff04047836 */ /* 0x000fe20000000000 */
[----:B------:R-:W-:Y:S01]  /*8440*/  R2UR UR11, R21 ;  /* 0x00000000150b72ca */ /* 0x000fe200000e0000 */
[----:B------:R-:W-:Y:S01]  /*8450*/  UIADD3.X UR5, URZ, UR27, URZ, UP0, !UPT ;  /* 0x0000001b3f057290 */ /* 0x000fe200087fe43f */
[----:B------:R-:W-:Y:S01]  /*8460*/  R2UR UR12, R8 ;  /* 0x00000000080c72ca */ /* 0x000fe200000e0000 */
[----:B------:R-:W-:Y:S01]  /*8470*/  UMOV UR14, 0x0 ;  /* 0x00000000000e7882 */ /* 0x000fe20000000000 */
[----:B------:R-:W-:Y:S01]  /*8480*/  R2UR UR22, R22 ;  /* 0x00000000161672ca */ /* 0x000fe200000e0000 */
[----:B------:R-:W-:Y:S01]  /*8490*/  UMOV UR15, 0x10000000 ;  /* 0x10000000000f7882 */ /* 0x000fe20000000000 */
[----:B------:R-:W-:Y:S01]  /*84a0*/  R2UR UR13, R15 ;  /* 0x000000000f0d72ca */ /* 0x000fe200000e0000 */
[----:B------:R-:W-:Y:S01]  /*84b0*/  UIADD3 UR6, UP1, UR26, 0x1f0, URZ ;  /* 0x000001f01a067890 */ /* 0x000fe2000ff3e03f */
[----:B------:R-:W-:Y:S01]  /*84c0*/  R2UR UR23, R23 ;  /* 0x00000000171772ca */ /* 0x000fe200000e0000 */
[----:B------:R-:W-:Y:S01]  /*84d0*/  VIADD R6, R6, 0x1 ;  /* 0x0000000106067836 */ /* 0x000fe20000000000 */
[----:B------:R-:W-:Y:S01]  /*84e0*/  R2UR UR24, R24 ;  /* 0x00000000181872ca */ /* 0x000fe200000e0000 */
[----:B------:R-:W-:Y:S01]  /*84f0*/  UIADD3 UR8, UR7, 0x100, URZ ;  /* 0x0000010007087890 */ /* 0x000fe2000fffe03f */
[----:B------:R-:W-:Y:S01]  /*8500*/  R2UR UR25, R20 ;  /* 0x00000000141972ca */ /* 0x000fe200000e0000 */
[----:B------:R-:W-:Y:S01]  /*8510*/  UIADD3 UR16, UR7, 0x4100, URZ ;  /* 0x0000410007107890 */ /* 0x000fe2000fffe03f */
[----:B------:R-:W-:Y:S01]  /*8520*/  ISETP.GT.AND P3, PT, R4, 0x1, PT ;  /* 0x000000010400780c */ /* 0x000fe20003f64270 */
[----:B------:R-:W-:Y:S01]  /*8530*/  UIADD3 UR17, UR7, 0x8100, URZ ;  /* 0x0000810007117890 */ /* 0x000fe2000fffe03f */
[----:B------:R-:W-:Y:S01]  /*8540*/  ISETP.NE.AND P1, PT, R6, 0x2, PT ;  /* 0x000000020600780c */ /* 0x000fe20003f25270 */
[----:B------:R-:W-:Y:S01]  /*8550*/  UIADD3 UR18, UR7, 0xc100, URZ ;  /* 0x0000c10007127890 */ /* 0x000fe2000fffe03f */
[----:B------:R-:W-:Y:S01]  /*8560*/  VIADD R21, R21, 0x80 ;  /* 0x0000008015157836 */ /* 0x000fe20000000000 */
[----:B------:R-:W-:Y:S01]  /*8570*/  UIADD3 UR13, UR13, 0x20100, URZ ;  /* 0x000201000d0d7890 */ /* 0x000fe2000fffe03f */
[----:B------:R0:W-:Y:S01]  /*8580*/  UTMALDG.3D [UR8], [UR4], desc[UR14] ;  /* 0x00000e08040075b4 */ /* 0x0001e20008011000 */
[----:B------:R-:W-:Y:S01]  /*8590*/  UIADD3.X UR7, URZ, UR27, URZ, UP1, !UPT ;  /* 0x0000001b3f077290 */ /* 0x000fe20008ffe43f */
[----:B------:R-:W-:-:S02]  /*85a0*/  SEL R14, RZ, 0x1, P1 ;  /* 0x00000001ff0e7807 */ /* 0x000fc40000800000 */
[----:B------:R-:W-:Y:S02]  /*85b0*/  SEL R6, R6, RZ, P1 ;  /* 0x000000ff06067207 */ /* 0x000fe40000800000 */
[----:B------:R-:W-:Y:S01]  /*85c0*/  LOP3.LUT R5, R5, R14, RZ, 0x3c, !PT ;  /* 0x0000000e05057212 */ /* 0x000fe200078e3cff */
[----:B0-----:R-:W-:Y:S01]  /*85d0*/  UMOV UR8, UR16 ;  /* 0x0000001000087c82 */ /* 0x001fe20008000000 */
[----:B------:R-:W-:Y:S02]  /*85e0*/  UMOV UR10, UR22 ;  /* 0x00000016000a7c82 */ /* 0x000fe40008000000 */
[----:B------:R0:W-:Y:S02]  /*85f0*/  UTMALDG.3D [UR8], [UR4], desc[UR14] ;  /* 0x00000e08040075b4 */ /* 0x0001e40008011000 */
[----:B0-----:R-:W-:Y:S01]  /*8600*/  UMOV UR8, UR17 ;  /* 0x0000001100087c82 */ /* 0x001fe20008000000 */
[----:B------:R-:W-:Y:S02]  /*8610*/  UMOV UR10, UR23 ;  /* 0x00000017000a7c82 */ /* 0x000fe40008000000 */
[----:B------:R0:W-:Y:S02]  /*8620*/  UTMALDG.3D [UR8], [UR4], desc[UR14] ;  /* 0x00000e08040075b4 */ /* 0x0001e40008011000 */
[----:B0-----:R-:W-:Y:S01]  /*8630*/  UMOV UR8, UR18 ;  /* 0x0000001200087c82 */ /* 0x001fe20008000000 */
[----:B------:R-:W-:-:S02]  /*8640*/  UMOV UR10, UR24 ;  /* 0x00000018000a7c82 */ /* 0x000fc40008000000 */
[----:B------:R0:W-:Y:S02]  /*8650*/  UTMALDG.3D [UR8], [UR4], desc[UR14] ;  /* 0x00000e08040075b4 */ /* 0x0001e40008011000 */
[----:B0-----:R-:W-:Y:S01]  /*8660*/  UMOV UR8, UR13 ;  /* 0x0000000d00087c82 */ /* 0x001fe20008000000 */
[----:B------:R-:W-:Y:S02]  /*8670*/  UMOV UR10, UR25 ;  /* 0x00000019000a7c82 */ /* 0x000fe40008000000 */
[----:B------:R0:W-:Y:S02]  /*8680*/  UTMALDG.3D [UR8], [UR6], desc[UR14] ;  /* 0x00000e08060075b4 */ /* 0x0001e40008011000 */
[----:B0-----:R-:W-:Y:S05]  /*8690*/  @P3 BRA `(.L_x_167) ;  /* 0xfffffffc00103947 */ /* 0x001fea000383ffff */
.L_x_163:
[----:B------:R-:W-:Y:S05]  /*86a0*/  BSYNC B1 ;  /* 0x0000000000017941 */ /* 0x000fea0003800000 */
.L_x_162:
[----:B------:R-:W-:Y:S01]  /*86b0*/  LOP3.LUT P3, RZ, R11, 0xff, RZ, 0xc0, !PT ;  /* 0x000000ff0bff7812 */ /* 0x000fe2000786c0ff */
[----:B------:R-:W-:Y:S01]  /*86c0*/  IMAD.IADD R3, R12, 0x1, R3 ;  /* 0x000000010c037824 */ /* 0x000fe200078e0203 */
[----:B------:R-:W-:Y:S01]  /*86d0*/  IADD3 R16, P4, R16, UR36, RZ ;  /* 0x0000002410107c10 */ /* 0x000fe2000ff9e0ff */
[----:B------:R-:W-:Y:S01]  /*86e0*/  ULDC.64 UR4, c[0x0][0x650] ;  /* 0x0001940000047ab9 */ /* 0x000fe20000000a00 */
[----:B------:R-:W-:Y:S01]  /*86f0*/  BSSY B1, `(.L_x_168) ;  /* 0x000006c000017945 */ /* 0x000fe20003800000 */
[----:B------:R-:W-:Y:S01]  /*8700*/  IMAD.MOV.U32 R13, RZ, RZ, -0x1 ;  /* 0xffffffffff0d7424 */ /* 0x000fe200078e00ff */
[----:B------:R-:W-:Y:S01]  /*8710*/  ISETP.GT.U32.AND P1, PT, R3, 0x1, PT ;  /* 0x000000010300780c */ /* 0x000fe20003f24070 */
[----:B------:R-:W-:Y:S01]  /*8720*/  IMAD.MOV.U32 R20, RZ, RZ, -0x1 ;  /* 0xffffffffff147424 */ /* 0x000fe200078e00ff */
[----:B------:R-:W-:Y:S01]  /*8730*/  SHF.R.U32.HI R4, RZ, 0x1, R3 ;  /* 0x00000001ff047819 */ /* 0x000fe20000011603 */
[----:B------:R-:W-:Y:S01]  /*8740*/  IMAD.MOV.U32 R8, RZ, RZ, -0x1 ;  /* 0xffffffffff087424 */ /* 0x000fe200078e00ff */
[----:B------:R-:W-:-:S02]  /*8750*/  ISETP.LT.U32.AND P1, PT, R12, 0x2, P1 ;  /* 0x000000020c00780c */ /* 0x000fc40000f21070 */
[----:B------:R-:W-:Y:S01]  /*8760*/  IADD3.X R17, R17, UR42, RZ, P4, !PT ;  /* 0x0000002a11117c10 */ /* 0x000fe2000a7fe4ff */
[----:B------:R-:W0:Y:S01]  /*8770*/  @P3 S2R R6, SR_CgaCtaId ;  /* 0x0000000000063919 */ /* 0x000e220000008800 */
[----:B------:R-:W-:Y:S02]  /*8780*/  @P3 MOV R5, 0x400 ;  /* 0x0000040000053802 */ /* 0x000fe40000000f00 */
[----:B------:R-:W-:Y:S02]  /*8790*/  ISETP.GE.U32.AND P4, PT, R16, UR4, PT ;  /* 0x0000000410007c0c */ /* 0x000fe4000bf86070 */
[----:B------:R-:W-:Y:S02]  /*87a0*/  LOP3.LUT R4, R4, 0x1, RZ, 0xc0, !PT ;  /* 0x0000000104047812 */ /* 0x000fe400078ec0ff */
[----:B------:R-:W-:Y:S02]  /*87b0*/  LOP3.LUT R3, R3, 0x1, RZ, 0xc0, !PT ;  /* 0x0000000103037812 */ /* 0x000fe400078ec0ff */
[----:B------:R-:W-:-:S02]  /*87c0*/  PRMT R11, RZ, 0x7610, R11 ;  /* 0x00007610ff0b7816 */ /* 0x000fc4000000000b */
[----:B0-----:R-:W-:-:S04]  /*87d0*/  @P3 LEA R5, R6, R5, 0x18 ;  /* 0x0000000506053211 */ /* 0x001fc800078ec0ff */
[----:B------:R0:W-:Y:S01]  /*87e0*/  @P3 SYNCS.ARRIVE.TRANS64.A1T0 RZ, [R5+URZ+0x38], RZ ;  /* 0x000038ff05ff39a7 */ /* 0x0001e2000810003f */
[----:B------:R-:W-:-:S04]  /*87f0*/  ISETP.NE.U32.AND P3, PT, R4, 0x1, PT ;  /* 0x000000010400780c */ /* 0x000fc80003f65070 */
[----:B------:R-:W-:Y:S02]  /*8800*/  ISETP.GT.U32.AND P3, PT, R12, 0x1, !P3 ;  /* 0x000000010c00780c */ /* 0x000fe40005f64070 */
[----:B0-----:R-:W-:Y:S02]  /*8810*/  SEL R5, RZ, 0x1, !P1 ;  /* 0x00000001ff057807 */ /* 0x001fe40004800000 */
[----:B------:R-:W-:Y:S02]  /*8820*/  ISETP.GE.U32.AND.EX P1, PT, R17, UR5, PT, P4 ;  /* 0x0000000511007c0c */ /* 0x000fe4000bf26140 */
[----:B------:R-:W-:-:S04]  /*8830*/  SEL R4, RZ, 0x1, !P3 ;  /* 0x00000001ff047807 */ /* 0x000fc80005800000 */
[----:B------:R-:W-:Y:S02]  /*8840*/  LOP3.LUT R0, R4, R0, R5, 0x96, !PT ;  /* 0x0000000004007212 */ /* 0x000fe400078e9605 */
[----:B------:R-:W-:-:S05]  /*8850*/  PRMT R4, RZ, 0x7610, R4 ;  /* 0x00007610ff047816 */ /* 0x000fca0000000004 */
[----:B------:R-:W-:Y:S05]  /*8860*/  @P1 BRA `(.L_x_169) ;  /* 0x0000000400501947 */ /* 0x000fea0003800000 */
[----:B------:R-:W-:Y:S01]  /*8870*/  ULDC.64 UR4, c[0x0][0x628] ;  /* 0x00018a0000047ab9 */ /* 0x000fe20000000a00 */
[----:B------:R-:W0:Y:S01]  /*8880*/  S2R R14, SR_CTAID.X ;  /* 0x00000000000e7919 */ /* 0x000e220000002500 */
[----:B------:R-:W-:Y:S01]  /*8890*/  ISETP.NE.U32.AND P1, PT, RZ, UR4, PT ;  /* 0x00000004ff007c0c */ /* 0x000fe2000bf25070 */
[----:B------:R-:W-:Y:S01]  /*88a0*/  ULDC UR7, c[0x0][0x630] ;  /* 0x00018c0000077ab9 */ /* 0x000fe20000000800 */
[----:B------:R-:W-:Y:S01]  /*88b0*/  IMAD.MOV.U32 R4, RZ, RZ, R16 ;  /* 0x000000ffff047224 */ /* 0x000fe200078e0010 */
[----:B------:R-:W1:Y:S01]  /*88c0*/  S2R R13, SR_CTAID.Y ;  /* 0x00000000000d7919 */ /* 0x000e620000002600 */
[----:B------:R-:W-:Y:S01]  /*88d0*/  ISETP.NE.AND.EX P1, PT, RZ, UR5, PT, P1 ;  /* 0x00000005ff007c0c */ /* 0x000fe2000bf25310 */
[----:B------:R-:W-:-:S12]  /*88e0*/  IMAD.MOV.U32 R5, RZ, RZ, R17 ;  /* 0x000000ffff057224 */ /* 0x000fd800078e0011 */
[----:B------:R-:W-:Y:S05]  /*88f0*/  @!P1 BRA `(.L_x_170) ;  /* 0x0000000000289947 */ /* 0x000fea0003800000 */
[----:B------:R-:W-:Y:S02]  /*8900*/  ULDC UR6, c[0x0][0x634] ;  /* 0x00018d0000067ab9 */ /* 0x000fe40000000800 */
[----:B------:R-:W-:-:S05]  /*8910*/  IADD3 R9, P1, R16, UR6, RZ ;  /* 0x0000000610097c10 */ /* 0x000fca000ff3e0ff */
[----:B------:R-:W-:-:S04]  /*8920*/  IMAD.X R15, RZ, RZ, R17, P1 ;  /* 0x000000ffff0f7224 */ /* 0x000fc800008e0611 */
[----:B------:R-:W-:-:S04]  /*8930*/  IMAD.WIDE.U32 R6, R15, UR4, RZ ;  /* 0x000000040f067c25 */ /* 0x000fc8000f8e00ff */
[----:B------:R-:W-:-:S04]  /*8940*/  IMAD.WIDE.U32 R6, P1, R9, UR5, R6 ;  /* 0x0000000509067c25 */ /* 0x000fc8000f820006 */
[----:B------:R-:W-:-:S04]  /*8950*/  IMAD.WIDE.U32 R8, R9, UR4, RZ ;  /* 0x0000000409087c25 */ /* 0x000fc8000f8e00ff */
[----:B------:R-:W-:Y:S01]  /*8960*/  IMAD.X R5, RZ, RZ, RZ, P1 ;  /* 0x000000ffff057224 */ /* 0x000fe200008e06ff */
[----:B------:R-:W-:Y:S01]  /*8970*/  IADD3 RZ, P1, R9, R6, RZ ;  /* 0x0000000609ff7210 */ /* 0x000fe20007f3e0ff */
[----:B------:R-:W-:-:S04]  /*8980*/  IMAD.MOV.U32 R4, RZ, RZ, R7 ;  /* 0x000000ffff047224 */ /* 0x000fc800078e0007 */
[----:B------:R-:W-:-:S08]  /*8990*/  IMAD.WIDE.U32.X R4, R15, UR5, R4, P1 ;  /* 0x000000050f047c25 */ /* 0x000fd000088e0404 */
.L_x_170:
[--C-:B------:R-:W-:Y:S01]  /*89a0*/  SHF.R.U64 R8, R4, UR7, R5.reuse ;  /* 0x0000000704087c19 */ /* 0x100fe20008001205 */
[----:B------:R-:W-:Y:S01]  /*89b0*/  ULDC.64 UR4, c[0x0][0x620] ;  /* 0x0001880000047ab9 */ /* 0x000fe20000000a00 */
[----:B------:R-:W-:Y:S01]  /*89c0*/  SHF.R.U32.HI R4, RZ, UR7, R5 ;  /* 0x00000007ff047c19 */ /* 0x000fe20008011605 */
[----:B------:R-:W2:Y:S01]  /*89d0*/  LDC R25, c[0x0][0x144] ;  /* 0x00005100ff197b82 */ /* 0x000ea20000000800 */
[----:B------:R-:W-:Y:S01]  /*89e0*/  IADD3 R7, P1, RZ, -R8, RZ ;  /* 0x80000008ff077210 */ /* 0x000fe20007f3e0ff */
[----:B------:R-:W-:Y:S01]  /*89f0*/  ULDC.64 UR8, c[0x0][0x640] ;  /* 0x0001900000087ab9 */ /* 0x000fe20000000a00 */
[----:B0-----:R-:W-:Y:S01]  /*8a00*/  I2FP.F32.U32 R9, R14 ;  /* 0x0000000e00097245 */ /* 0x001fe20000201000 */
[----:B------:R-:W-:Y:S02]  /*8a10*/  ULDC UR6, c[0x0][0x608] ;  /* 0x0001820000067ab9 */ /* 0x000fe40000000800 */
[----:B------:R-:W-:Y:S01]  /*8a20*/  IMAD.X R4, RZ, RZ, ~R4, P1 ;  /* 0x000000ffff047224 */ /* 0x000fe200008e0e04 */
[----:B------:R-:W-:Y:S01]  /*8a30*/  ISETP.NE.U32.AND P1, PT, RZ, UR8, PT ;  /* 0x00000008ff007c0c */ /* 0x000fe2000bf25070 */
[----:B------:R-:W0:Y:S02]  /*8a40*/  LDC R20, c[0x0][0x148] ;  /* 0x00005200ff147b82 */ /* 0x000e240000000800 */
[----:B------:R-:W-:Y:S01]  /*8a50*/  IMAD R6, R4, UR4, RZ ;  /* 0x0000000404067c24 */ /* 0x000fe2000f8e02ff */
[----:B------:R-:W-:Y:S01]  /*8a60*/  ISETP.NE.AND.EX P1, PT, RZ, UR9, PT, P1 ;  /* 0x00000009ff007c0c */ /* 0x000fe2000bf25310 */
[----:B------:R-:W-:Y:S01]  /*8a70*/  IMAD.WIDE.U32 R4, R7, UR4, R16 ;  /* 0x0000000407047c25 */ /* 0x000fe2000f8e0010 */
[----:B------:R-:W-:-:S03]  /*8a80*/  ULDC UR4, c[0x0][0x150] ;  /* 0x0000540000047ab9 */ /* 0x000fc60000000800 */
[----:B------:R-:W-:Y:S02]  /*8a90*/  IMAD R7, R7, UR5, R6 ;  /* 0x0000000507077c24 */ /* 0x000fe4000f8e0206 */
[----:B------:R-:W-:Y:S01]  /*8aa0*/  FMUL R6, R9, UR4 ;  /* 0x0000000409067c20 */ /* 0x000fe20008400000 */
[----:B------:R-:W-:Y:S01]  /*8ab0*/  ULDC UR4, c[0x0][0x618] ;  /* 0x0001860000047ab9 */ /* 0x000fe20000000800 */
[----:B------:R-:W-:Y:S01]  /*8ac0*/  ULDC UR5, c[0x0][0x154] ;  /* 0x0000550000057ab9 */ /* 0x000fe20000000800 */
[----:B------:R-:W-:-:S03]  /*8ad0*/  IMAD.IADD R5, R5, 0x1, R7 ;  /* 0x0000000105057824 */ /* 0x000fc600078e0207 */
[----:B------:R-:W3:Y:S02]  /*8ae0*/  F2I.U32.TRUNC.NTZ R6, R6 ;  /* 0x0000000600067305 */ /* 0x000ee4000020f000 */
[----:B------:R-:W-:Y:S02]  /*8af0*/  SHF.R.U64 R9, R4, UR4, R5 ;  /* 0x0000000404097c19 */ /* 0x000fe40008001205 */
[----:B-1----:R-:W-:-:S05]  /*8b00*/  I2FP.F32.U32 R4, R13 ;  /* 0x0000000d00047245 */ /* 0x002fca0000201000 */
[----:B------:R-:W-:Y:S01]  /*8b10*/  FMUL R22, R4, UR5 ;  /* 0x0000000504167c20 */ /* 0x000fe20008400000 */
[----:B------:R-:W-:Y:S01]  /*8b20*/  SHF.R.U32.HI R4, RZ, UR4, R5 ;  /* 0x00000004ff047c19 */ /* 0x000fe20008011605 */
[----:B------:R-:W-:-:S03]  /*8b30*/  ULDC UR4, c[0x0][0x658] ;  /* 0x0001960000047ab9 */ /* 0x000fc60000000800 */
[--C-:B------:R-:W-:Y:S01]  /*8b40*/  SHF.R.U64 R21, R9, UR6, R4.reuse ;  /* 0x0000000609157c19 */ /* 0x100fe20008001204 */
[----:B------:R-:W1:Y:S01]  /*8b50*/  F2I.U32.TRUNC.NTZ R22, R22 ;  /* 0x0000001600167305 */ /* 0x000e62000020f000 */
[----:B------:R-:W-:Y:S01]  /*8b60*/  SHF.R.U32.HI R4, RZ, UR6, R4 ;  /* 0x00000006ff047c19 */ /* 0x000fe20008011604 */
[----:B---3--:R-:W-:-:S03]  /*8b70*/  IMAD.MOV R6, RZ, RZ, -R6 ;  /* 0x000000ffff067224 */ /* 0x008fc600078e0a06 */
[----:B------:R-:W-:Y:S01]  /*8b80*/  SHF.R.U64 R15, R21, UR4, R4 ;  /* 0x00000004150f7c19 */ /* 0x000fe20008001204 */
[----:B--2---:R-:W-:Y:S01]  /*8b90*/  IMAD R14, R25, R6, R14 ;  /* 0x00000006190e7224 */ /* 0x004fe200078e020e */
[----:B------:R-:W-:-:S03]  /*8ba0*/  SHF.R.U32.HI R23, RZ, UR4, R4 ;  /* 0x00000004ff177c19 */ /* 0x000fc60008011604 */
[----:B------:R-:W-:Y:S02]  /*8bb0*/  IMAD.MOV.U32 R4, RZ, RZ, R15 ;  /* 0x000000ffff047224 */ /* 0x000fe400078e000f */
[----:B------:R-:W-:Y:S01]  /*8bc0*/  IMAD.MOV.U32 R5, RZ, RZ, R23 ;  /* 0x000000ffff057224 */ /* 0x000fe200078e0017 */
[----:B-1----:R-:W-:Y:S06]  /*8bd0*/  @!P1 BRA `(.L_x_171) ;  /* 0x0000000000289947 */ /* 0x002fec0003800000 */
[----:B------:R-:W-:Y:S02]  /*8be0*/  ULDC UR4, c[0x0][0x64c] ;  /* 0x0001930000047ab9 */ /* 0x000fe40000000800 */
[----:B------:R-:W-:-:S05]  /*8bf0*/  IADD3 R5, P1, R15, UR4, RZ ;  /* 0x000000040f057c10 */ /* 0x000fca000ff3e0ff */
[----:B------:R-:W-:-:S04]  /*8c00*/  IMAD.X R23, RZ, RZ, R23, P1 ;  /* 0x000000ffff177224 */ /* 0x000fc800008e0617 */
[----:B------:R-:W-:-:S04]  /*8c10*/  IMAD.WIDE.U32 R6, R23, UR8, RZ ;  /* 0x0000000817067c25 */ /* 0x000fc8000f8e00ff */
[----:B------:R-:W-:-:S04]  /*8c20*/  IMAD.WIDE.U32 R6, P1, R5, UR9, R6 ;  /* 0x0000000905067c25 */ /* 0x000fc8000f820006 */
[----:B------:R-:W-:-:S04]  /*8c30*/  IMAD.WIDE.U32 R4, R5, UR8, RZ ;  /* 0x0000000805047c25 */ /* 0x000fc8000f8e00ff */
[----:B------:R-:W-:Y:S01]  /*8c40*/  IMAD.MOV.U32 R4, RZ, RZ, R7 ;  /* 0x000000ffff047224 */ /* 0x000fe200078e0007 */
[----:B------:R-:W-:Y:S01]  /*8c50*/  IADD3 RZ, P3, R5, R6, RZ ;  /* 0x0000000605ff7210 */ /* 0x000fe20007f7e0ff */
[----:B------:R-:W-:-:S04]  /*8c60*/  IMAD.X R5, RZ, RZ, RZ, P1 ;  /* 0x000000ffff057224 */ /* 0x000fc800008e06ff */
[----:B------:R-:W-:-:S08]  /*8c70*/  IMAD.WIDE.U32.X R4, R23, UR9, R4, P3 ;  /* 0x0000000917047c25 */ /* 0x000fd000098e0404 */
.L_x_171:
[----:B------:R-:W-:Y:S01]  /*8c80*/  ISETP.NE.AND P1, PT, R2, 0x1, PT ;  /* 0x000000010200780c */ /* 0x000fe20003f25270 */
[----:B------:R-:W-:Y:S01]  /*8c90*/  ULDC UR4, c[0x0][0x648] ;  /* 0x0001920000047ab9 */ /* 0x000fe20000000800 */
[----:B------:R-:W-:Y:S01]  /*8ca0*/  LOP3.LUT R21, R21, UR20, RZ, 0xc0, !PT ;  /* 0x0000001415157c12 */ /* 0x000fe2000f8ec0ff */
[----:B------:R-:W-:Y:S01]  /*8cb0*/  IMAD.MOV R22, RZ, RZ, -R22 ;  /* 0x000000ffff167224 */ /* 0x000fe200078e0a16 */
[----:B------:R-:W-:Y:S01]  /*8cc0*/  SHF.R.U64 R4, R4, UR4, R5 ;  /* 0x0000000404047c19 */ /* 0x000fe20008001205 */
[----:B------:R-:W-:Y:S01]  /*8cd0*/  ULDC UR4, c[0x0][0x638] ;  /* 0x00018e0000047ab9 */ /* 0x000fe20000000800 */
[----:B------:R-:W-:Y:S01]  /*8ce0*/  ULDC UR5, c[0x0][0x610] ;  /* 0x0001840000057ab9 */ /* 0x000fe20000000800 */
[----:B------:R-:W-:Y:S02]  /*8cf0*/  IMAD.MOV.U32 R5, RZ, RZ, 0x1 ;  /* 0x00000001ff057424 */ /* 0x000fe400078e00ff */
[----:B------:R-:W-:Y:S02]  /*8d00*/  IMAD.MOV R6, RZ, RZ, -R4 ;  /* 0x000000ffff067224 */ /* 0x000fe400078e0a04 */
[----:B------:R-:W-:Y:S01]  /*8d10*/  IMAD R21, R4, UR21, R21 ;  /* 0x0000001504157c24 */ /* 0x000fe2000f8e0215 */
[----:B------:R-:W-:Y:S01]  /*8d20*/  LOP3.LUT R4, R9, UR19, RZ, 0xc0, !PT ;  /* 0x0000001309047c12 */ /* 0x000fe2000f8ec0ff */
[----:B0-----:R-:W-:-:S02]  /*8d30*/  @P1 IMAD R14, R20, R22, R13 ;  /* 0x00000016140e1224 */ /* 0x001fc400078e020d */
[----:B------:R-:W-:Y:S01]  /*8d40*/  IMAD R15, R6, UR4, R15 ;  /* 0x00000004060f7c24 */ /* 0x000fe2000f8e020f */
[----:B------:R-:W-:Y:S01]  /*8d50*/  ULDC UR4, c[0x0][0x600] ;  /* 0x0001800000047ab9 */ /* 0x000fe20000000800 */
[----:B------:R-:W-:Y:S02]  /*8d60*/  IMAD R14, R21, UR5, R14 ;  /* 0x00000005150e7c24 */ /* 0x000fe4000f8e020e */
[--C-:B------:R-:W-:Y:S01]  /*8d70*/  IMAD R15, R15, UR4, R4.reuse ;  /* 0x000000040f0f7c24 */ /* 0x100fe2000f8e0204 */
[----:B------:R-:W-:-:S04]  /*8d80*/  PRMT R4, R5, 0x7610, R4 ;  /* 0x0000761005047816 */ /* 0x000fc80000000004 */
[----:B------:R-:W-:Y:S02]  /*8d90*/  SEL R20, R15, R14, !P1 ;  /* 0x0000000e0f147207 */ /* 0x000fe40004800000 */
[----:B------:R-:W-:-:S07]  /*8da0*/  SEL R13, R14, R15, !P1 ;  /* 0x0000000f0e0d7207 */ /* 0x000fce0004800000 */
.L_x_169:
[----:B------:R-:W-:Y:S05]  /*8db0*/  BSYNC B1 ;  /* 0x0000000000017941 */ /* 0x000fea0003800000 */
.L_x_168:
[----:B------:R-:W-:-:S13]  /*8dc0*/  LOP3.LUT P1, RZ, R4, 0xff, RZ, 0xc0, !PT ;  /* 0x000000ff04ff7812 */ /* 0x000fda000782c0ff */
[----:B------:R-:W-:Y:S05]  /*8dd0*/  @P1 BRA `(.L_x_172) ;  /* 0xfffffff000fc1947 */ /* 0x000fea000383ffff */
[----:B------:R-:W-:Y:S05]  /*8de0*/  BSYNC B0 ;  /* 0x0000000000007941 */ /* 0x000fea0003800000 */
.L_x_160:
[----:B------:R-:W-:-:S03]  /*8df0*/  UMOV UR4, 0xffffffff ;  /* 0xffffffff00047882 */ /* 0x000fc60000000000 */
[----:B------:R-:W-:Y:S05]  /*8e00*/  BRA.DIV UR4, `(.L_x_173) ;  /* 0x0000000204d07947 */ /* 0x000fea000b800000 */
[----:B------:R-:W-:-:S13]  /*8e10*/  ELECT P6, URZ, PT ;  /* 0x00000000003f782f */ /* 0x000fda00038c0000 */
.L_x_185:
[----:B------:R-:W-:Y:S04]  /*8e20*/  BSSY B0, `(.L_x_174) ;  /* 0x0000019000007945 */ /* 0x000fe80003800000 */
[----:B------:R-:W-:Y:S05]  /*8e30*/  @!P6 BRA `(.L_x_175) ;  /* 0x00000000005ce947 */ /* 0x000fea0003800000 */
[----:B------:R-:W-:-:S04]  /*8e40*/  LOP3.LUT R18, R18, 0x2, RZ, 0xfc, !PT ;  /* 0x0000000212127812 */ /* 0x000fc800078efcff */
[----:B------:R-:W-:-:S13]  /*8e50*/  ISETP.NE.AND P0, PT, R18, 0x3, PT ;  /* 0x000000031200780c */ /* 0x000fda0003f05270 */
[----:B------:R-:W-:Y:S05]  /*8e60*/  @!P0 BRA `(.L_x_176) ;  /* 0x0000000000048947 */ /* 0x000fea0003800000 */
[----:B------:R-:W-:Y:S01]  /*8e70*/  BPT.TRAP 0x1 ;  /* 0x000000040000795c */ /* 0x000fe20000300000 */
.L_x_176:
[----:B------:R-:W0:Y:S01]  /*8e80*/  S2R R5, SR_CgaCtaId ;  /* 0x0000000000057919 */ /* 0x000e220000008800 */
[----:B------:R-:W-:Y:S02]  /*8e90*/  MOV R2, 0x400 ;  /* 0x0000040000027802 */ /* 0x000fe40000000f00 */
[----:B------:R-:W-:Y:S02]  /*8ea0*/  SHF.L.U32 R4, R0, 0x1f, RZ ;  /* 0x0000001f00047819 */ /* 0x000fe400000006ff */
[----:B0-----:R-:W-:-:S05]  /*8eb0*/  LEA R2, R5, R2, 0x18 ;  /* 0x0000000205027211 */ /* 0x001fca00078ec0ff */
[----:B------:R-:W-:-:S04]  /*8ec0*/  VIADD R2, R2, 0x10 ;  /* 0x0000001002027836 */ /* 0x000fc80000000000 */
[C---:B------:R-:W-:Y:S02]  /*8ed0*/  IMAD R7, R3.reuse, 0x8, R2 ;  /* 0x0000000803077824 */ /* 0x040fe400078e0202 */
[----:B------:R-:W-:Y:S02]  /*8ee0*/  VIADD R3, R3, 0x1 ;  /* 0x0000000103037836 */ /* 0x000fe40000000000 */
[----:B------:R-:W0:Y:S03]  /*8ef0*/  SYNCS.PHASECHK.TRANS64.TRYWAIT P0, [R7+URZ], R4 ;  /* 0x00000004070075a7 */ /* 0x000e26000800017f */
[----:B------:R-:W-:-:S04]  /*8f00*/  ISETP.NE.AND P1, PT, R3, 0x2, PT ;  /* 0x000000020300780c */ /* 0x000fc80003f25270 */
[----:B------:R-:W-:Y:S02]  /*8f10*/  SEL R5, RZ, 0x1, P1 ;  /* 0x00000001ff057807 */ /* 0x000fe40000800000 */
[----:B------:R-:W-:Y:S02]  /*8f20*/  SEL R3, R3, RZ, P1 ;  /* 0x000000ff03037207 */ /* 0x000fe40000800000 */
[----:B------:R-:W-:Y:S01]  /*8f30*/  LOP3.LUT R0, R0, R5, RZ, 0x3c, !PT ;  /* 0x0000000500007212 */ /* 0x000fe200078e3cff */
[----:B0-----:R-:W-:Y:S06]  /*8f40*/  @!P0 BRA `(.L_x_177) ;  /* 0x0000000000a08947 */ /* 0x001fec0003800000 */
.L_x_186:
[----:B------:R-:W-:Y:S01]  /*8f50*/  IMAD R3, R3, 0x8, R2 ;  /* 0x0000000803037824 */ /* 0x000fe200078e0202 */
[----:B------:R-:W-:-:S07]  /*8f60*/  SHF.L.U32 R0, R0, 0x1f, RZ ;  /* 0x0000001f00007819 */ /* 0x000fce00000006ff */
.L_x_178:
[----:B-1----:R1:W2:Y:S02]  /*8f70*/  SYNCS.PHASECHK.TRANS64.TRYWAIT P0, [R3+URZ], R0 ;  /* 0x00000000030075a7 */ /* 0x0022a4000800017f */
[----:B--2---:R-:W-:Y:S05]  /*8f80*/  @!P0 NANOSLEEP.SYNCS 0x989680 ;  /* 0x009896800000895d */ /* 0x004fea0003900000 */
[----:B------:R-:W2:Y:S02]  /*8f90*/  @!P0 SYNCS.PHASECHK.TRANS64 P0, [R3+URZ], R0 ;  /* 0x00000000030085a7 */ /* 0x000ea4000800007f */
[----:B--2---:R-:W-:Y:S05]  /*8fa0*/  @!P0 BRA `(.L_x_178) ;  /* 0xfffffffc00f08947 */ /* 0x004fea000383ffff */
.L_x_175:
[----:B------:R-:W-:Y:S05]  /*8fb0*/  BSYNC B0 ;  /* 0x0000000000007941 */ /* 0x000fea0003800000 */
.L_x_174:
[----:B------:R-:W-:Y:S05]  /*8fc0*/  EXIT ;  /* 0x000000000000794d */ /* 0x000fea0003800000 */
.L_x_17:
[----:B-1----:R1:W2:Y:S02]  /*8fd0*/  SYNCS.PHASECHK.TRANS64.TRYWAIT P1, [R3+URZ], R0 ;  /* 0x00000000030075a7 */ /* 0x0022a4000802017f */
[----:B--2---:R-:W-:Y:S05]  /*8fe0*/  @!P1 NANOSLEEP.SYNCS 0x989680 ;  /* 0x009896800000995d */ /* 0x004fea0003900000 */
[----:B------:R-:W2:Y:S02]  /*8ff0*/  @!P1 SYNCS.PHASECHK.TRANS64 P1, [R3+URZ], R0 ;  /* 0x00000000030095a7 */ /* 0x000ea4000802007f */
[----:B--2---:R-:W-:Y:S05]  /*9000*/  @!P1 BRA `(.L_x_17) ;  /* 0xfffffffc00f09947 */ /* 0x004fea000383ffff */
[----:B------:R-:W-:Y:S05]  /*9010*/  BRA `(.L_x_16) ;  /* 0xffffff8400207947 */ /* 0x000fea000383ffff */
.L_x_22:
[----:B-1----:R-:W-:-:S04]  /*9020*/  IMAD.U32 R4, RZ, RZ, UR4 ;  /* 0x00000004ff047e24 */ /* 0x002fc8000f8e00ff */
[----:B------:R1:W2:Y:S03]  /*9030*/  SYNCS.PHASECHK.TRANS64.TRYWAIT P1, [R4+URZ], R3 ;  /* 0x00000003040075a7 */ /* 0x0002a6000802017f */
[----:B--2---:R-:W-:Y:S05]  /*9040*/  @!P1 NANOSLEEP.SYNCS 0x989680 ;  /* 0x009896800000995d */ /* 0x004fea0003900000 */
[----:B------:R-:W2:Y:S02]  /*9050*/  @!P1 SYNCS.PHASECHK.TRANS64 P1, [R4+URZ], R3 ;  /* 0x00000003040095a7 */ /* 0x000ea4000802007f */
[----:B--2---:R-:W-:Y:S05]  /*9060*/  @!P1 BRA `(.L_x_22) ;  /* 0xfffffffc00ec9947 */ /* 0x004fea000383ffff */
[----:B------:R-:W-:Y:S05]  /*9070*/  BRA `(.L_x_21) ;  /* 0xffffff8c00207947 */ /* 0x000fea000383ffff */
.L_x_161:
[----:B------:R-:W-:Y:S01]  /*9080*/  BSSY B1, `(.L_x_179) ;  /* 0x0000006000017945 */ /* 0x000fe20003800000 */
[----:B------:R-:W-:-:S07]  /*9090*/  IMAD.MOV.U32 R15, RZ, RZ, -0x1 ;  /* 0xffffffffff0f7424 */ /* 0x000fce00078e00ff */
[----:B------:R-:W-:Y:S05]  /*90a0*/  WARPSYNC.COLLECTIVE R15, `(.L_x_180) ;  /* 0x000000000f0c7348 */ /* 0x000fea0003c00000 */
[----:B------:R-:W-:Y:S02]  /*90b0*/  ELECT P6, UR62, PT ;  /* 0x00000000003e782f */ /* 0x000fe400038c0000 */
[----:B------:R-:W-:Y:S01]  /*90c0*/  MOV R14, UR62 ;  /* 0x0000003e000e7c02 */ /* 0x000fe20008000f00 */
[----:B------:R-:W-:Y:S10]  /*90d0*/  ENDCOLLECTIVE ;  /* 0x000000000000791b */ /* 0x000ff40003800000 */
.L_x_180:
[----:B------:R-:W-:Y:S05]  /*90e0*/  BSYNC B1 ;  /* 0x0000000000017941 */ /* 0x000fea0003800000 */
.L_x_179:
[----:B------:R-:W-:Y:S05]  /*90f0*/  BRA `(.L_x_181) ;  /* 0xfffffff000407947 */ /* 0x000fea000383ffff */
.L_x_164:
[----:B0-----:R0:W1:Y:S02]  /*9100*/  SYNCS.PHASECHK.TRANS64.TRYWAIT P1, [R14+URZ+0x10], R7 ;  /* 0x000010070e0075a7 */ /* 0x001064000802017f */
[----:B-1----:R-:W-:Y:S05]  /*9110*/  @!P1 NANOSLEEP.SYNCS 0x989680 ;  /* 0x009896800000995d */ /* 0x002fea0003900000 */
[----:B------:R-:W1:Y:S02]  /*9120*/  @!P1 SYNCS.PHASECHK.TRANS64 P1, [R14+URZ+0x10], R7 ;  /* 0x000010070e0095a7 */ /* 0x000e64000802007f */
[----:B-1----:R-:W-:Y:S05]  /*9130*/  @!P1 BRA `(.L_x_164) ;  /* 0xfffffffc00f09947 */ /* 0x002fea000383ffff */
[----:B------:R-:W-:Y:S05]  /*9140*/  BRA `(.L_x_182) ;  /* 0xfffffff000847947 */ /* 0x000fea000383ffff */
.L_x_173:
[----:B------:R-:W-:Y:S01]  /*9150*/  BSSY B0, `(.L_x_183) ;  /* 0x0000006000007945 */ /* 0x000fe20003800000 */
[----:B------:R-:W-:-:S07]  /*9160*/  IMAD.MOV.U32 R15, RZ, RZ, -0x1 ;  /* 0xffffffffff0f7424 */ /* 0x000fce00078e00ff */
[----:B------:R-:W-:Y:S05]  /*9170*/  WARPSYNC.COLLECTIVE R15, `(.L_x_184) ;  /* 0x000000000f0c7348 */ /* 0x000fea0003c00000 */
[----:B------:R-:W-:Y:S02]  /*9180*/  ELECT P6, UR62, PT ;  /* 0x00000000003e782f */ /* 0x000fe400038c0000 */
[----:B------:R-:W-:Y:S01]  /*9190*/  MOV R14, UR62 ;  /* 0x0000003e000e7c02 */ /* 0x000fe20008000f00 */
[----:B------:R-:W-:Y:S10]  /*91a0*/  ENDCOLLECTIVE ;  /* 0x000000000000791b */ /* 0x000ff40003800000 */
.L_x_184:
[----:B------:R-:W-:Y:S05]  /*91b0*/  BSYNC B0 ;  /* 0x0000000000007941 */ /* 0x000fea0003800000 */
.L_x_183:
[----:B------:R-:W-:Y:S05]  /*91c0*/  BRA `(.L_x_185) ;  /* 0xfffffffc00147947 */ /* 0x000fea000383ffff */
.L_x_177:
[----:B0-----:R0:W1:Y:S02]  /*91d0*/  SYNCS.PHASECHK.TRANS64.TRYWAIT P0, [R7+URZ], R4 ;  /* 0x00000004070075a7 */ /* 0x001064000800017f */
[----:B-1----:R-:W-:Y:S05]  /*91e0*/  @!P0 NANOSLEEP.SYNCS 0x989680 ;  /* 0x009896800000895d */ /* 0x002fea0003900000 */
[----:B------:R-:W1:Y:S02]  /*91f0*/  @!P0 SYNCS.PHASECHK.TRANS64 P0, [R7+URZ], R4 ;  /* 0x00000004070085a7 */ /* 0x000e64000800007f */
[----:B-1----:R-:W-:Y:S05]  /*9200*/  @!P0 BRA `(.L_x_177) ;  /* 0xfffffffc00f08947 */ /* 0x002fea000383ffff */
[----:B------:R-:W-:Y:S05]  /*9210*/  BRA `(.L_x_186) ;  /* 0xfffffffc004c7947 */ /* 0x000fea000383ffff */
.L_x_187:
[----:B------:R-:W-:-:S00]  /*9220*/  BRA `(.L_x_187) ;  /* 0xfffffffc00fc7947 */ /* 0x000fc0000383ffff */
[----:B------:R-:W-:-:S00]  /*9230*/  NOP ;  /* 0x0000000000007918 */ /* 0x000fc00000000000 */
        /* <DEDUP_REMOVED lines=12> */
.L_x_188:


//--------------------- .nv.global.init           --------------------------
	.section	.nv.global.init,"aw",@progbits
.nv.global.init:
	.type		$str$22,@object
	.size		$str$22,($str$23 - $str$22)
$str$22:
        /*0000*/ 	.byte	0x6b, 0x5f, 0x74, 0x69, 0x6c, 0x65, 0x5f, 0x63, 0x6f, 0x75, 0x6e, 0x74, 0x20, 0x3e, 0x3d, 0x20
        /*0010*/ 	.byte	0x31, 0x00
	.type		$str$23,@object
	.size		$str$23,(__unnamed_1 - $str$23)
$str$23:
        /*0012*/ 	.byte	0x2f, 0x74, 0x6d, 0x70, 0x2f, 0x63, 0x75, 0x74, 0x6c, 0x61, 0x73, 0x73, 0x5f, 0x73, 0x77, 0x65
        /*0022*/ 	.byte	0x65, 0x70, 0x5f, 0x73, 0x72, 0x63, 0x2f, 0x69, 0x6e, 0x63, 0x6c, 0x75, 0x64, 0x65, 0x2f, 0x63
        /*0032*/ 	.byte	0x75, 0x74, 0x6c, 0x61, 0x73, 0x73, 0x2f, 0x67, 0x65, 0x6d, 0x6d, 0x2f, 0x63, 0x6f, 0x6c, 0x6c
        /*0042*/ 	.byte	0x65, 0x63, 0x74, 0x69, 0x76, 0x65, 0x2f, 0x73, 0x6d, 0x39, 0x30, 0x5f, 0x6d, 0x6d, 0x61, 0x5f
        /*0052*/ 	.byte	0x74, 0x6d, 0x61, 0x5f, 0x67, 0x6d, 0x6d, 0x61, 0x5f, 0x73, 0x73, 0x5f, 0x77, 0x61, 0x72, 0x70
        /*0062*/ 	.byte	0x73, 0x70, 0x65, 0x63, 0x69, 0x61, 0x6c, 0x69, 0x7a, 0x65, 0x64, 0x2e, 0x68, 0x70, 0x70, 0x00
	.type		__unnamed_1,@object
	.size		__unnamed_1,(.L_0 - __unnamed_1)
__unnamed_1:
        /*0072*/ 	.byte	0x76, 0x6f, 0x69, 0x64, 0x20, 0x63, 0x75, 0x74, 0x6c, 0x61, 0x73, 0x73, 0x3a, 0x3a, 0x67, 0x65
        /* <DEDUP_REMOVED lines=179> */
        /*0bb2*/ 	.byte	0x3a, 0x3a, 0x69, 0x64, 0x65, 0x6e, 0x74, 0x69, 0x74, 0x79, 0x5d, 0x00
.L_0:


//--------------------- .nv.shared._ZN7cutlass13device_kernelINS_4gemm6kernel13GemmUniversalIN4cute5tupleIJiiiiEEENS1_10collective13CollectiveMmaINS1_34MainloopSm90TmaGmmaWarpSpecializedILi2ENS5_IJNS4_1CILi1EEESB_SB_EEENS1_35KernelTmaWarpSpecializedCooperativeEEENS5_IJNSA_ILi256EEENSA_ILi64EEENSA_ILi128EEEEEENS_6half_tENS5_IJSB_llEEESJ_SK_NS4_8TiledMMAINS4_8MMA_AtomIJNS4_4SM904GMMA25MMA_64x64x16_F32F16F16_SSILNSO_5MajorE1ELSQ_1ELNSO_7ScaleInE1ELSR_1EEEEEENS4_6LayoutINS5_IJNSA_ILi2EEESB_SB_EEENS5_IJSB_NSA_ILi0EEESX_EEEEENS5_IJNS4_10UnderscoreES10_S10_EEEEENS4_13SM90_TMA_LOADENS4_14ComposedLayoutINS4_7SwizzleILi3ELi4ELi3EEENS4_18smem_ptr_flag_bitsILi16EEENSU_INS5_IJSG_NSA_ILi8EEEEEENS5_IJSB_SG_EEEEEEEvNS4_8identityES13_S1D_vS1E_EENS_8epilogue10collective6detail29Sm90TmaWarpSpecializedAdapterINS1H_15DefaultEpilogueISJ_NS5_IJlSB_lEEES1L_NS1G_6thread17LinearCombinationISJ_Li1EffLNS1M_9ScaleType4KindE0ELNS_15FloatRoundStyleE2ESJ_EENS1_15EpilogueDefaultEEEEEvvEEEEvNT_6ParamsE --------------------------
	.section	.nv.shared._ZN7cutlass13device_kernelINS_4gemm6kernel13GemmUniversalIN4cute5tupleIJiiiiEEENS1_10collective13CollectiveMmaINS1_34MainloopSm90TmaGmmaWarpSpecializedILi2ENS5_IJNS4_1CILi1EEESB_SB_EEENS1_35KernelTmaWarpSpecializedCooperativeEEENS5_IJNSA_ILi256EEENSA_ILi64EEENSA_ILi128EEEEEENS_6half_tENS5_IJSB_llEEESJ_SK_NS4_8TiledMMAINS4_8MMA_AtomIJNS4_4SM904GMMA25MMA_64x64x16_F32F16F16_SSILNSO_5MajorE1ELSQ_1ELNSO_7ScaleInE1ELSR_1EEEEEENS4_6LayoutINS5_IJNSA_ILi2EEESB_SB_EEENS5_IJSB_NSA_ILi0EEESX_EEEEENS5_IJNS4_10UnderscoreES10_S10_EEEEENS4_13SM90_TMA_LOADENS4_14ComposedLayoutINS4_7SwizzleILi3ELi4ELi3EEENS4_18smem_ptr_flag_bitsILi16EEENSU_INS5_IJSG_NSA_ILi8EEEEEENS5_IJSB_SG_EEEEEEEvNS4_8identityES13_S1D_vS1E_EENS_8epilogue10collective6detail29Sm90TmaWarpSpecializedAdapterINS1H_15DefaultEpilogueISJ_NS5_IJlSB_lEEES1L_NS1G_6thread17LinearCombinationISJ_Li1EffLNS1M_9ScaleType4KindE0ELNS_15FloatRoundStyleE2ESJ_EENS1_15EpilogueDefaultEEEEEvvEEEEvNT_6ParamsE,"aw",@nobits
	.sectionflags	@""
	.align	16
	.zero		1024


//--------------------- .nv.shared.reserved.0     --------------------------
	.section	.nv.shared.reserved.0,"aw",@nobits
	.weak		__nv_reservedSMEM_offset_0_alias
	.size		__nv_reservedSMEM_offset_0_alias, 0, 0
	.other		__nv_reservedSMEM_offset_0_alias,@"STO_CUDA_RESERVED_SHARED STV_DEFAULT"
__nv_reservedSMEM_offset_0_alias:
	.zero		0


//--------------------- .nv.global                --------------------------
	.section	.nv.global,"aw",@nobits
.nv.global:
	.type		_ZN40_INTERNAL_4c551d23_4_k_cu_ff2211cd_250764cute1_E,@object
	.size		_ZN40_INTERNAL_4c551d23_4_k_cu_ff2211cd_250764cute1_E,(_ZN40_INTERNAL_4c551d23_4_k_cu_ff2211cd_250764cuda3std3__45__cpo6cbeginE - _ZN40_INTERNAL_4c551d23_4_k_cu_ff2211cd_250764cute1_E)
_ZN40_INTERNAL_4c551d23_4_k_cu_ff2211cd_250764cute1_E:
	.zero		1
	.type		_ZN40_INTERNAL_4c551d23_4_k_cu_ff2211cd_250764cuda3std3__45__cpo6cbeginE,@object
	.size		_ZN40_INTERNAL_4c551d23_4_k_cu_ff2211cd_250764cuda3std3__45__cpo6cbeginE,(_ZN40_INTERNAL_4c551d23_4_k_cu_ff2211cd_250764cuda3std3__48in_placeE - _ZN40_INTERNAL_4c551d23_4_k_cu_ff2211cd_250764cuda3std3__45__cpo6cbeginE)
_ZN40_INTERNAL_4c551d23_4_k_cu_ff2211cd_250764cuda3std3__45__cpo6cbeginE:
	.zero		1
	.type		_ZN40_INTERNAL_4c551d23_4_k_cu_ff2211cd_250764cuda3std3__48in_placeE,@object
	.size		_ZN40_INTERNAL_4c551d23_4_k_cu_ff2211cd_250764cuda3std3__48in_placeE,(_ZN40_INTERNAL_4c551d23_4_k_cu_ff2211cd_250764cuda3std6ranges3__45__cpo9iter_moveE - _ZN40_INTERNAL_4c551d23_4_k_cu_ff2211cd_250764cuda3std3__48in_placeE)
_ZN40_INTERNAL_4c551d23_4_k_cu_ff2211cd_250764cuda3std3__48in_placeE:
	.zero		1
	.type		_ZN40_INTERNAL_4c551d23_4_k_cu_ff2211cd_250764cuda3std6ranges3__45__cpo9iter_moveE,@object
	.size		_ZN40_INTERNAL_4c551d23_4_k_cu_ff2211cd_250764cuda3std6ranges3__45__cpo9iter_moveE,(_ZN40_INTERNAL_4c551d23_4_k_cu_ff2211cd_250764cuda3std3__45__cpo5beginE - _ZN40_INTERNAL_4c551d23_4_k_cu_ff2211cd_250764cuda3std6ranges3__45__cpo9iter_moveE)
_ZN40_INTERNAL_4c551d23_4_k_cu_ff2211cd_250764cuda3std6ranges3__45__cpo9iter_moveE:
	.zero		1
	.type		_ZN40_INTERNAL_4c551d23_4_k_cu_ff2211cd_250764cuda3std3__45__cpo5beginE,@object
	.size		_ZN40_INTERNAL_4c551d23_4_k_cu_ff2211cd_250764cuda3std3__45__cpo5beginE,(_ZN40_INTERNAL_4c551d23_4_k_cu_ff2211cd_250764cuda3std3__442_GLOBAL__N__4c551d23_4_k_cu_ff2211cd_250766ignoreE - _ZN40_INTERNAL_4c551d23_4_k_cu_ff2211cd_250764cuda3std3__45__cpo5beginE)
_ZN40_INTERNAL_4c551d23_4_k_cu_ff2211cd_250764cuda3std3__45__cpo5beginE:
	.zero		1
	.type		_ZN40_INTERNAL_4c551d23_4_k_cu_ff2211cd_250764cuda3std3__442_GLOBAL__N__4c551d23_4_k_cu_ff2211cd_250766ignoreE,@object
	.size		_ZN40_INTERNAL_4c551d23_4_k_cu_ff2211cd_250764cuda3std3__442_GLOBAL__N__4c551d23_4_k_cu_ff2211cd_250766ignoreE,(_ZN40_INTERNAL_4c551d23_4_k_cu_ff2211cd_250764cute7productE - _ZN40_INTERNAL_4c551d23_4_k_cu_ff2211cd_250764cuda3std3__442_GLOBAL__N__4c551d23_4_k_cu_ff2211cd_250766ignoreE)
_ZN40_INTERNAL_4c551d23_4_k_cu_ff2211cd_250764cuda3std3__442_GLOBAL__N__4c551d23_4_k_cu_ff2211cd_250766ignoreE:
	.zero		1
	.type		_ZN40_INTERNAL_4c551d23_4_k_cu_ff2211cd_250764cute7productE,@object
	.size		_ZN40_INTERNAL_4c551d23_4_k_cu_ff2211cd_250764cute7productE,(_ZN40_INTERNAL_4c551d23_4_k_cu_ff2211cd_250764cuda3std3__45__cpo3endE - _ZN40_INTERNAL_4c551d23_4_k_cu_ff2211cd_250764cute7productE)
_ZN40_INTERNAL_4c551d23_4_k_cu_ff2211cd_250764cute7productE:
	.zero		1
	.type		_ZN40_INTERNAL_4c551d23_4_k_cu_ff2211cd_250764cuda3std3__45__cpo3endE,@object
	.size		_ZN40_INTERNAL_4c551d23_4_k_cu_ff2211cd_250764cuda3std3__45__cpo3endE,(_ZN40_INTERNAL_4c551d23_4_k_cu_ff2211cd_250764cuda3std3__419piecewise_constructE - _ZN40_INTERNAL_4c551d23_4_k_cu_ff2211cd_250764cuda3std3__45__cpo3endE)
_ZN40_INTERNAL_4c551d23_4_k_cu_ff2211cd_250764cuda3std3__45__cpo3endE:
	.zero		1
	.type		_ZN40_INTERNAL_4c551d23_4_k_cu_ff2211cd_250764cuda3std3__419piecewise_constructE,@object
	.size		_ZN40_INTERNAL_4c551d23_4_k_cu_ff2211cd_250764cuda3std3__419piecewise_constructE,(_ZN40_INTERNAL_4c551d23_4_k_cu_ff2211cd_250764cuda3std3__45__cpo4cendE - _ZN40_INTERNAL_4c551d23_4_k_cu_ff2211cd_250764cuda3std3__419piecewise_constructE)
_ZN40_INTERNAL_4c551d23_4_k_cu_ff2211cd_250764cuda3std3__419piecewise_constructE:
	.zero		1
	.type		_ZN40_INTERNAL_4c551d23_4_k_cu_ff2211cd_250764cuda3std3__45__cpo4cendE,@object
	.size		_ZN40_INTERNAL_4c551d23_4_k_cu_ff2211cd_250764cuda3std3__45__cpo4cendE,(_ZN40_INTERNAL_4c551d23_4_k_cu_ff2211cd_250764cuda3std6ranges3__45__cpo4swapE - _ZN40_INTERNAL_4c551d23_4_k_cu_ff2211cd_250764cuda3std3__45__cpo4cendE)
_ZN40_INTERNAL_4c551d23_4_k_cu_ff2211cd_250764cuda3std3__45__cpo4cendE:
	.zero		1
	.type		_ZN40_INTERNAL_4c551d23_4_k_cu_ff2211cd_250764cuda3std6ranges3__45__cpo4swapE,@object
	.size		_ZN40_INTERNAL_4c551d23_4_k_cu_ff2211cd_250764cuda3std6ranges3__45__cpo4swapE,(.L_8 - _ZN40_INTERNAL_4c551d23_4_k_cu_ff2211cd_250764cuda3std6ranges3__45__cpo4swapE)
_ZN40_INTERNAL_4c551d23_4_k_cu_ff2211cd_250764cuda3std6ranges3__45__cpo4swapE:
	.zero		1
.L_8:


//--------------------- .nv.constant0._ZN7cutlass13device_kernelINS_4gemm6kernel13GemmUniversalIN4cute5tupleIJiiiiEEENS1_10collective13CollectiveMmaINS1_34MainloopSm90TmaGmmaWarpSpecializedILi2ENS5_IJNS4_1CILi1EEESB_SB_EEENS1_35KernelTmaWarpSpecializedCooperativeEEENS5_IJNSA_ILi256EEENSA_ILi64EEENSA_ILi128EEEEEENS_6half_tENS5_IJSB_llEEESJ_SK_NS4_8TiledMMAINS4_8MMA_AtomIJNS4_4SM904GMMA25MMA_64x64x16_F32F16F16_SSILNSO_5MajorE1ELSQ_1ELNSO_7ScaleInE1ELSR_1EEEEEENS4_6LayoutINS5_IJNSA_ILi2EEESB_SB_EEENS5_IJSB_NSA_ILi0EEESX_EEEEENS5_IJNS4_10UnderscoreES10_S10_EEEEENS4_13SM90_TMA_LOADENS4_14ComposedLayoutINS4_7SwizzleILi3ELi4ELi3EEENS4_18smem_ptr_flag_bitsILi16EEENSU_INS5_IJSG_NSA_ILi8EEEEEENS5_IJSB_SG_EEEEEEEvNS4_8identityES13_S1D_vS1E_EENS_8epilogue10collective6detail29Sm90TmaWarpSpecializedAdapterINS1H_15DefaultEpilogueISJ_NS5_IJlSB_lEEES1L_NS1G_6thread17LinearCombinationISJ_Li1EffLNS1M_9ScaleType4KindE0ELNS_15FloatRoundStyleE2ESJ_EENS1_15EpilogueDefaultEEEEEvvEEEEvNT_6ParamsE --------------------------
	.section	.nv.constant0._ZN7cutlass13device_kernelINS_4gemm6kernel13GemmUniversalIN4cute5tupleIJiiiiEEENS1_10collective13CollectiveMmaINS1_34MainloopSm90TmaGmmaWarpSpecializedILi2ENS5_IJNS4_1CILi1EEESB_SB_EEENS1_35KernelTmaWarpSpecializedCooperativeEEENS5_IJNSA_ILi256EEENSA_ILi64EEENSA_ILi128EEEEEENS_6half_tENS5_IJSB_llEEESJ_SK_NS4_8TiledMMAINS4_8MMA_AtomIJNS4_4SM904GMMA25MMA_64x64x16_F32F16F16_SSILNSO_5MajorE1ELSQ_1ELNSO_7ScaleInE1ELSR_1EEEEEENS4_6LayoutINS5_IJNSA_ILi2EEESB_SB_EEENS5_IJSB_NSA_ILi0EEESX_EEEEENS5_IJNS4_10UnderscoreES10_S10_EEEEENS4_13SM90_TMA_LOADENS4_14ComposedLayoutINS4_7SwizzleILi3ELi4ELi3EEENS4_18smem_ptr_flag_bitsILi16EEENSU_INS5_IJSG_NSA_ILi8EEEEEENS5_IJSB_SG_EEEEEEEvNS4_8identityES13_S1D_vS1E_EENS_8epilogue10collective6detail29Sm90TmaWarpSpecializedAdapterINS1H_15DefaultEpilogueISJ_NS5_IJlSB_lEEES1L_NS1G_6thread17LinearCombinationISJ_Li1EffLNS1M_9ScaleType4KindE0ELNS_15FloatRoundStyleE2ESJ_EENS1_15EpilogueDefaultEEEEEvvEEEEvNT_6ParamsE,"a",@progbits
	.sectionflags	@""
	.align	4
.nv.constant0._ZN7cutlass13device_kernelINS_4gemm6kernel13GemmUniversalIN4cute5tupleIJiiiiEEENS1_10collective13CollectiveMmaINS1_34MainloopSm90TmaGmmaWarpSpecializedILi2ENS5_IJNS4_1CILi1EEESB_SB_EEENS1_35KernelTmaWarpSpecializedCooperativeEEENS5_IJNSA_ILi256EEENSA_ILi64EEENSA_ILi128EEEEEENS_6half_tENS5_IJSB_llEEESJ_SK_NS4_8TiledMMAINS4_8MMA_AtomIJNS4_4SM904GMMA25MMA_64x64x16_F32F16F16_SSILNSO_5MajorE1ELSQ_1ELNSO_7ScaleInE1ELSR_1EEEEEENS4_6LayoutINS5_IJNSA_ILi2EEESB_SB_EEENS5_IJSB_NSA_ILi0EEESX_EEEEENS5_IJNS4_10UnderscoreES10_S10_EEEEENS4_13SM90_TMA_LOADENS4_14ComposedLayoutINS4_7SwizzleILi3ELi4ELi3EEENS4_18smem_ptr_flag_bitsILi16EEENSU_INS5_IJSG_NSA_ILi8EEEEEENS5_IJSB_SG_EEEEEEEvNS4_8identityES13_S1D_vS1E_EENS_8epilogue10collective6detail29Sm90TmaWarpSpecializedAdapterINS1H_15DefaultEpilogueISJ_NS5_IJlSB_lEEES1L_NS1G_6thread17LinearCombinationISJ_Li1EffLNS1M_9ScaleType4KindE0ELNS_15FloatRoundStyleE2ESJ_EENS1_15EpilogueDefaultEEEEEvvEEEEvNT_6ParamsE:
	.zero		1664


//--------------------- SYMBOLS --------------------------

	.type		.nv.reservedSmem.offset0,@object
	.size		.nv.reservedSmem.offset0,0x4
	.type		__assertfail,@function
